def attn_fwd(
    Q,
    K,
    V,
    Out,
    Lse,
    sm_scale,
    stride_qz,
    stride_qh,
    stride_qm,
    stride_qk,
    stride_kz,
    stride_kh,
    stride_kn,
    stride_kk,
    stride_vz,
    stride_vh,
    stride_vn,
    stride_vk,
    stride_oz,
    stride_oh,
    stride_om,
    stride_ok,
    seqlen_q,
    seqlen_k,
    BLOCK_M: tl.constexpr,
    BLOCK_N: tl.constexpr,
    HEAD_DIM: tl.constexpr,
    CAUSAL: tl.constexpr,
):
    start_m = tl.program_id(0)
    off_hz = tl.program_id(1)
    q_off = off_hz * stride_qh
    k_off = off_hz * stride_kh
    v_off = off_hz * stride_vh
    offs_m = start_m * BLOCK_M + tl.arange(0, BLOCK_M)
    offs_d = tl.arange(0, HEAD_DIM)
    offs_n = tl.arange(0, BLOCK_N)
    q_ptrs = Q + q_off + offs_m[:, None] * stride_qm + offs_d[None, :] * stride_qk
    k_ptrs = K + k_off + offs_d[:, None] * stride_kk + offs_n[None, :] * stride_kn
    v_ptrs = V + v_off + offs_n[:, None] * stride_vn + offs_d[None, :] * stride_vk
    m_i = tl.full([BLOCK_M], float("-inf"), dtype=tl.float32)
    l_i = tl.zeros([BLOCK_M], dtype=tl.float32) + 1.0
    acc = tl.zeros([BLOCK_M, HEAD_DIM], dtype=tl.float32)
    q = tl.load(q_ptrs)
    acc, l_i, m_i = _attn_fwd_inner(
        acc,
        l_i,
        m_i,
        q,
        k_ptrs,
        v_ptrs,
        sm_scale,
        stride_kn,
        stride_vn,
        start_m,
        seqlen_k,
        BLOCK_M,
        BLOCK_N,
        HEAD_DIM,
        CAUSAL,
    )
    acc = acc / l_i[:, None]
    lse = m_i + tl.math.log2(l_i) / 1.4426950408889634
    o_ptrs = (
        Out
        + off_hz * stride_oh
        + offs_m[:, None] * stride_om
        + offs_d[None, :] * stride_ok
    )
    tl.store(o_ptrs, acc.to(Out.dtype.element_ty))
    tl.store(Lse + off_hz * seqlen_q + offs_m, lse)

# config = {"BLOCK_M": 32, "BLOCK_N": 64, "HEAD_DIM": 128, "arch": "sm_100", "causal": false, "dtype": "bf16", "num_stages": 2, "num_warps": 8}
# arch = sm_100


// ===== COMPILED SASS (sm_100a) =====

	.target	sm_100a

	.elftype	@"ET_EXEC"


//--------------------- .note.nv.tkinfo           --------------------------
	.section	.note.nv.tkinfo,"",@"SHT_NOTE"
	.sectionflags	@"SHF_NOTE_NV_TKINFO"
	.tkinfo
        /*0018*/ 	.word	0x00000081
        /*0030*/ 	.string	""
        /*0030*/ 	.string	"ptxas-blackwell"
        /*0030*/ 	.string	"Cuda compilation tools, release 12.9, V12.9.86"
        /*0030*/ 	.string	"Build cuda_12.9.r12.9/compiler.36037853_0"
        /*0030*/ 	.string	"-v  -suppress-debug-info  -lineinfo  -arch sm_100a "



//--------------------- .note.nv.cuver            --------------------------
	.section	.note.nv.cuver,"",@"SHT_NOTE"
	.sectionflags	@"SHF_NOTE_NV_CUVER"
        /*0018*/ 	.short	0x0001
        /*001a*/ 	.short	0x0064
        /*001c*/ 	.short	0x0001
        /*001e*/ 	.short	0x0000
        /*0020*/ 	.short	0x0001
        /*0022*/ 	.short	0x0000


//--------------------- .nv.info                  --------------------------
	.section	.nv.info,"",@"SHT_CUDA_INFO"
	.align	4


	//----- nvinfo : EIATTR_REGCOUNT
	.align		4
        /*0000*/ 	.byte	0x04, 0x2f
        /*0002*/ 	.short	(.L_2 - .L_1)
	.align		4
.L_1:
        /*0004*/ 	.word	index@(attn_fwd)
        /*0008*/ 	.word	0x000000ea


	//----- nvinfo : EIATTR_FRAME_SIZE
	.align		4
.L_2:
        /*000c*/ 	.byte	0x04, 0x11
        /*000e*/ 	.short	(.L_4 - .L_3)
	.align		4
.L_3:
        /*0010*/ 	.word	index@(attn_fwd)
        /*0014*/ 	.word	0x00000000


	//----- nvinfo : EIATTR_MIN_STACK_SIZE
	.align		4
.L_4:
        /*0018*/ 	.byte	0x04, 0x12
        /*001a*/ 	.short	(.L_6 - .L_5)
	.align		4
.L_5:
        /*001c*/ 	.word	index@(attn_fwd)
        /*0020*/ 	.word	0x00000000
.L_6:


//--------------------- .nv.info.attn_fwd         --------------------------
	.section	.nv.info.attn_fwd,"",@"SHT_CUDA_INFO"
	.sectionflags	@""
	.align	4


	//----- nvinfo : EIATTR_CUDA_API_VERSION
	.align		4
        /*0000*/ 	.byte	0x04, 0x37
        /*0002*/ 	.short	(.L_8 - .L_7)
.L_7:
        /*0004*/ 	.word	0x00000081


	//----- nvinfo : EIATTR_KPARAM_INFO
	.align		4
.L_8:
        /*0008*/ 	.byte	0x04, 0x17
        /*000a*/ 	.short	(.L_10 - .L_9)
.L_9:
        /*000c*/ 	.word	0x00000000
        /*0010*/ 	.short	0x0019
        /*0012*/ 	.short	0x0080
        /*0014*/ 	.byte	0x00, 0xf4, 0x21, 0x00


	//----- nvinfo : EIATTR_KPARAM_INFO
	.align		4
.L_10:
        /*0018*/ 	.byte	0x04, 0x17
        /*001a*/ 	.short	(.L_12 - .L_11)
.L_11:
        /*001c*/ 	.word	0x00000000
        /*0020*/ 	.short	0x0018
        /*0022*/ 	.short	0x0078
        /*0024*/ 	.byte	0x00, 0xf4, 0x21, 0x00


	//----- nvinfo : EIATTR_KPARAM_INFO
	.align		4
.L_12:
        /*0028*/ 	.byte	0x04, 0x17
        /*002a*/ 	.short	(.L_14 - .L_13)
.L_13:
        /*002c*/ 	.word	0x00000000
        /*0030*/ 	.short	0x0017
        /*0032*/ 	.short	0x0070
        /*0034*/ 	.byte	0x00, 0xf0, 0x11, 0x00


	//----- nvinfo : EIATTR_KPARAM_INFO
	.align		4
.L_14:
        /*0038*/ 	.byte	0x04, 0x17
        /*003a*/ 	.short	(.L_16 - .L_15)
.L_15:
        /*003c*/ 	.word	0x00000000
        /*0040*/ 	.short	0x0016
        /*0042*/ 	.short	0x006c
        /*0044*/ 	.byte	0x00, 0xf0, 0x11, 0x00


	//----- nvinfo : EIATTR_KPARAM_INFO
	.align		4
.L_16:
        /*0048*/ 	.byte	0x04, 0x17
        /*004a*/ 	.short	(.L_18 - .L_17)
.L_17:
        /*004c*/ 	.word	0x00000000
        /*0050*/ 	.short	0x0015
        /*0052*/ 	.short	0x0068
        /*0054*/ 	.byte	0x00, 0xf0, 0x11, 0x00


	//----- nvinfo : EIATTR_KPARAM_INFO
	.align		4
.L_18:
        /*0058*/ 	.byte	0x04, 0x17
        /*005a*/ 	.short	(.L_20 - .L_19)
.L_19:
        /*005c*/ 	.word	0x00000000
        /*0060*/ 	.short	0x0014
        /*0062*/ 	.short	0x0064
        /*0064*/ 	.byte	0x00, 0xf0, 0x11, 0x00


	//----- nvinfo : EIATTR_KPARAM_INFO
	.align		4
.L_20:
        /*0068*/ 	.byte	0x04, 0x17
        /*006a*/ 	.short	(.L_22 - .L_21)
.L_21:
        /*006c*/ 	.word	0x00000000
        /*0070*/ 	.short	0x0013
        /*0072*/ 	.short	0x0060
        /*0074*/ 	.byte	0x00, 0xf0, 0x11, 0x00


	//----- nvinfo : EIATTR_KPARAM_INFO
	.align		4
.L_22:
        /*0078*/ 	.byte	0x04, 0x17
        /*007a*/ 	.short	(.L_24 - .L_23)
.L_23:
        /*007c*/ 	.word	0x00000000
        /*0080*/ 	.short	0x0012
        /*0082*/ 	.short	0x005c
        /*0084*/ 	.byte	0x00, 0xf0, 0x11, 0x00


	//----- nvinfo : EIATTR_KPARAM_INFO
	.align		4
.L_24:
        /*0088*/ 	.byte	0x04, 0x17
        /*008a*/ 	.short	(.L_26 - .L_25)
.L_25:
        /*008c*/ 	.word	0x00000000
        /*0090*/ 	.short	0x0011
        /*0092*/ 	.short	0x0058
        /*0094*/ 	.byte	0x00, 0xf0, 0x11, 0x00


	//----- nvinfo : EIATTR_KPARAM_INFO
	.align		4
.L_26:
        /*0098*/ 	.byte	0x04, 0x17
        /*009a*/ 	.short	(.L_28 - .L_27)
.L_27:
        /*009c*/ 	.word	0x00000000
        /*00a0*/ 	.short	0x0010
        /*00a2*/ 	.short	0x0054
        /*00a4*/ 	.byte	0x00, 0xf0, 0x11, 0x00


	//----- nvinfo : EIATTR_KPARAM_INFO
	.align		4
.L_28:
        /*00a8*/ 	.byte	0x04, 0x17
        /*00aa*/ 	.short	(.L_30 - .L_29)
.L_29:
        /*00ac*/ 	.word	0x00000000
        /*00b0*/ 	.short	0x000f
        /*00b2*/ 	.short	0x0050
        /*00b4*/ 	.byte	0x00, 0xf0, 0x11, 0x00


	//----- nvinfo : EIATTR_KPARAM_INFO
	.align		4
.L_30:
        /*00b8*/ 	.byte	0x04, 0x17
        /*00ba*/ 	.short	(.L_32 - .L_31)
.L_31:
        /*00bc*/ 	.word	0x00000000
        /*00c0*/ 	.short	0x000e
        /*00c2*/ 	.short	0x004c
        /*00c4*/ 	.byte	0x00, 0xf0, 0x11, 0x00


	//----- nvinfo : EIATTR_KPARAM_INFO
	.align		4
.L_32:
        /*00c8*/ 	.byte	0x04, 0x17
        /*00ca*/ 	.short	(.L_34 - .L_33)
.L_33:
        /*00cc*/ 	.word	0x00000000
        /*00d0*/ 	.short	0x000d
        /*00d2*/ 	.short	0x0048
        /*00d4*/ 	.byte	0x00, 0xf0, 0x11, 0x00


	//----- nvinfo : EIATTR_KPARAM_INFO
	.align		4
.L_34:
        /*00d8*/ 	.byte	0x04, 0x17
        /*00da*/ 	.short	(.L_36 - .L_35)
.L_35:
        /*00dc*/ 	.word	0x00000000
        /*00e0*/ 	.short	0x000c
        /*00e2*/ 	.short	0x0044
        /*00e4*/ 	.byte	0x00, 0xf0, 0x11, 0x00


	//----- nvinfo : EIATTR_KPARAM_INFO
	.align		4
.L_36:
        /*00e8*/ 	.byte	0x04, 0x17
        /*00ea*/ 	.short	(.L_38 - .L_37)
.L_37:
        /*00ec*/ 	.word	0x00000000
        /*00f0*/ 	.short	0x000b
        /*00f2*/ 	.short	0x0040
        /*00f4*/ 	.byte	0x00, 0xf0, 0x11, 0x00


	//----- nvinfo : EIATTR_KPARAM_INFO
	.align		4
.L_38:
        /*00f8*/ 	.byte	0x04, 0x17
        /*00fa*/ 	.short	(.L_40 - .L_39)
.L_39:
        /*00fc*/ 	.word	0x00000000
        /*0100*/ 	.short	0x000a
        /*0102*/ 	.short	0x003c
        /*0104*/ 	.byte	0x00, 0xf0, 0x11, 0x00


	//----- nvinfo : EIATTR_KPARAM_INFO
	.align		4
.L_40:
        /*0108*/ 	.byte	0x04, 0x17
        /*010a*/ 	.short	(.L_42 - .L_41)
.L_41:
        /*010c*/ 	.word	0x00000000
        /*0110*/ 	.short	0x0009
        /*0112*/ 	.short	0x0038
        /*0114*/ 	.byte	0x00, 0xf0, 0x11, 0x00


	//----- nvinfo : EIATTR_KPARAM_INFO
	.align		4
.L_42:
        /*0118*/ 	.byte	0x04, 0x17
        /*011a*/ 	.short	(.L_44 - .L_43)
.L_43:
        /*011c*/ 	.word	0x00000000
        /*0120*/ 	.short	0x0008
        /*0122*/ 	.short	0x0034
        /*0124*/ 	.byte	0x00, 0xf0, 0x11, 0x00


	//----- nvinfo : EIATTR_KPARAM_INFO
	.align		4
.L_44:
        /*0128*/ 	.byte	0x04, 0x17
        /*012a*/ 	.short	(.L_46 - .L_45)
.L_45:
        /*012c*/ 	.word	0x00000000
        /*0130*/ 	.short	0x0007
        /*0132*/ 	.short	0x0030
        /*0134*/ 	.byte	0x00, 0xf0, 0x11, 0x00


	//----- nvinfo : EIATTR_KPARAM_INFO
	.align		4
.L_46:
        /*0138*/ 	.byte	0x04, 0x17
        /*013a*/ 	.short	(.L_48 - .L_47)
.L_47:
        /*013c*/ 	.word	0x00000000
        /*0140*/ 	.short	0x0006
        /*0142*/ 	.short	0x002c
        /*0144*/ 	.byte	0x00, 0xf0, 0x11, 0x00


	//----- nvinfo : EIATTR_KPARAM_INFO
	.align		4
.L_48:
        /*0148*/ 	.byte	0x04, 0x17
        /*014a*/ 	.short	(.L_50 - .L_49)
.L_49:
        /*014c*/ 	.word	0x00000000
        /*0150*/ 	.short	0x0005
        /*0152*/ 	.short	0x0028
        /*0154*/ 	.byte	0x00, 0xf0, 0x11, 0x00


	//----- nvinfo : EIATTR_KPARAM_INFO
	.align		4
.L_50:
        /*0158*/ 	.byte	0x04, 0x17
        /*015a*/ 	.short	(.L_52 - .L_51)
.L_51:
        /*015c*/ 	.word	0x00000000
        /*0160*/ 	.short	0x0004
        /*0162*/ 	.short	0x0020
        /*0164*/ 	.byte	0x00, 0xf4, 0x21, 0x00


	//----- nvinfo : EIATTR_KPARAM_INFO
	.align		4
.L_52:
        /*0168*/ 	.byte	0x04, 0x17
        /*016a*/ 	.short	(.L_54 - .L_53)
.L_53:
        /*016c*/ 	.word	0x00000000
        /*0170*/ 	.short	0x0003
        /*0172*/ 	.short	0x0018
        /*0174*/ 	.byte	0x00, 0xf4, 0x21, 0x00


	//----- nvinfo : EIATTR_KPARAM_INFO
	.align		4
.L_54:
        /*0178*/ 	.byte	0x04, 0x17
        /*017a*/ 	.short	(.L_56 - .L_55)
.L_55:
        /*017c*/ 	.word	0x00000000
        /*0180*/ 	.short	0x0002
        /*0182*/ 	.short	0x0010
        /*0184*/ 	.byte	0x00, 0xf4, 0x21, 0x00


	//----- nvinfo : EIATTR_KPARAM_INFO
	.align		4
.L_56:
        /*0188*/ 	.byte	0x04, 0x17
        /*018a*/ 	.short	(.L_58 - .L_57)
.L_57:
        /*018c*/ 	.word	0x00000000
        /*0190*/ 	.short	0x0001
        /*0192*/ 	.short	0x0008
        /*0194*/ 	.byte	0x00, 0xf4, 0x21, 0x00


	//----- nvinfo : EIATTR_KPARAM_INFO
	.align		4
.L_58:
        /*0198*/ 	.byte	0x04, 0x17
        /*019a*/ 	.short	(.L_60 - .L_59)
.L_59:
        /*019c*/ 	.word	0x00000000
        /*01a0*/ 	.short	0x0000
        /*01a2*/ 	.short	0x0000
        /*01a4*/ 	.byte	0x00, 0xf4, 0x21, 0x00


	//----- nvinfo : EIATTR_SPARSE_MMA_MASK
	.align		4
.L_60:
        /*01a8*/ 	.byte	0x03, 0x50
        /*01aa*/ 	.short	0x0000


	//----- nvinfo : EIATTR_MAXREG_COUNT
	.align		4
        /*01ac*/ 	.byte	0x03, 0x1b
        /*01ae*/ 	.short	0x00ff


	//----- nvinfo : EIATTR_NUM_BARRIERS
	.align		4
        /*01b0*/ 	.byte	0x02, 0x4c
        /*01b2*/ 	.byte	0x01
	.zero		1


	//----- nvinfo : EIATTR_COOP_GROUP_MASK_REGIDS
	.align		4
        /*01b4*/ 	.byte	0x04, 0x29
        /*01b6*/ 	.short	(.L_62 - .L_61)


	//   ....[0]....
.L_61:
        /*01b8*/ 	.word	0xffffffff


	//   ....[1]....
        /*01bc*/ 	.word	0xffffffff


	//   ....[2]....
        /*01c0*/ 	.word	0xffffffff


	//   ....[3]....
        /*01c4*/ 	.word	0xffffffff


	//   ....[4]....
        /*01c8*/ 	.word	0xffffffff


	//   ....[5]....
        /*01cc*/ 	.word	0xffffffff


	//   ....[6]....
        /*01d0*/ 	.word	0xffffffff


	//   ....[7]....
        /*01d4*/ 	.word	0xffffffff


	//   ....[8]....
        /*01d8*/ 	.word	0xffffffff


	//   ....[9]....
        /*01dc*/ 	.word	0xffffffff


	//   ....[10]....
        /*01e0*/ 	.word	0xffffffff


	//   ....[11]....
        /*01e4*/ 	.word	0xffffffff


	//   ....[12]....
        /*01e8*/ 	.word	0xffffffff


	//   ....[13]....
        /*01ec*/ 	.word	0xffffffff


	//   ....[14]....
        /*01f0*/ 	.word	0xffffffff


	//   ....[15]....
        /*01f4*/ 	.word	0xffffffff


	//   ....[16]....
        /*01f8*/ 	.word	0xffffffff


	//   ....[17]....
        /*01fc*/ 	.word	0xffffffff


	//   ....[18]....
        /*0200*/ 	.word	0xffffffff


	//   ....[19]....
        /*0204*/ 	.word	0xffffffff


	//   ....[20]....
        /*0208*/ 	.word	0xffffffff


	//   ....[21]....
        /*020c*/ 	.word	0xffffffff


	//----- nvinfo : EIATTR_COOP_GROUP_INSTR_OFFSETS
	.align		4
.L_62:
        /*0210*/ 	.byte	0x04, 0x28
        /*0212*/ 	.short	(.L_64 - .L_63)


	//   ....[0]....
.L_63:
        /*0214*/ 	.word	0x00002380


	//   ....[1]....
        /*0218*/ 	.word	0x00002390


	//   ....[2]....
        /*021c*/ 	.word	0x000023a0


	//   ....[3]....
        /*0220*/ 	.word	0x000023b0


	//   ....[4]....
        /*0224*/ 	.word	0x00002400


	//   ....[5]....
        /*0228*/ 	.word	0x00002410


	//   ....[6]....
        /*022c*/ 	.word	0x00002420


	//   ....[7]....
        /*0230*/ 	.word	0x00002430


	//   ....[8]....
        /*0234*/ 	.word	0x00002560


	//   ....[9]....
        /*0238*/ 	.word	0x00002580


	//   ....[10]....
        /*023c*/ 	.word	0x000025a0


	//   ....[11]....
        /*0240*/ 	.word	0x00002810


	//   ....[12]....
        /*0244*/ 	.word	0x00002820


	//   ....[13]....
        /*0248*/ 	.word	0x00002840


	//   ....[14]....
        /*024c*/ 	.word	0x00002850


	//   ....[15]....
        /*0250*/ 	.word	0x00002880


	//   ....[16]....
        /*0254*/ 	.word	0x000028b0


	//   ....[17]....
        /*0258*/ 	.word	0x000028c0


	//   ....[18]....
        /*025c*/ 	.word	0x000028d0


	//   ....[19]....
        /*0260*/ 	.word	0x00002990


	//   ....[20]....
        /*0264*/ 	.word	0x000029b0


	//   ....[21]....
        /*0268*/ 	.word	0x000029d0


	//----- nvinfo : EIATTR_VRC_CTA_INIT_COUNT
	.align		4
.L_64:
        /*026c*/ 	.byte	0x02, 0x4a
	.zero		1
	.zero		1


	//----- nvinfo : EIATTR_EXIT_INSTR_OFFSETS
	.align		4
        /*0270*/ 	.byte	0x04, 0x1c
        /*0272*/ 	.short	(.L_66 - .L_65)


	//   ....[0]....
.L_65:
        /*0274*/ 	.word	0x00004980


	//   ....[1]....
        /*0278*/ 	.word	0x000049b0


	//----- nvinfo : EIATTR_REQNTID
	.align		4
.L_66:
        /*027c*/ 	.byte	0x04, 0x10
        /*027e*/ 	.short	(.L_68 - .L_67)
.L_67:
        /*0280*/ 	.word	0x00000100
        /*0284*/ 	.word	0x00000001
        /*0288*/ 	.word	0x00000001


	//----- nvinfo : EIATTR_CBANK_PARAM_SIZE
	.align		4
.L_68:
        /*028c*/ 	.byte	0x03, 0x19
        /*028e*/ 	.short	0x0088


	//----- nvinfo : EIATTR_PARAM_CBANK
	.align		4
        /*0290*/ 	.byte	0x04, 0x0a
        /*0292*/ 	.short	(.L_70 - .L_69)
	.align		4
.L_69:
        /*0294*/ 	.word	index@(.nv.constant0.attn_fwd)
        /*0298*/ 	.short	0x0380
        /*029a*/ 	.short	0x0088


	//----- nvinfo : EIATTR_SW_WAR
	.align		4
.L_70:
        /*029c*/ 	.byte	0x04, 0x36
        /*029e*/ 	.short	(.L_72 - .L_71)
.L_71:
        /*02a0*/ 	.word	0x00000008
.L_72:


//--------------------- .nv.compat                --------------------------
	.section	.nv.compat,"",@"SHT_CUDA_COMPAT_INFO"
	.align	4
        /*0000*/ 	.byte	0x02, 0x02, 0x01, 0x00, 0x02, 0x05, 0x05, 0x00, 0x02, 0x03, 0x00, 0x00, 0x02, 0x06, 0x01, 0x00


//--------------------- .nv.callgraph             --------------------------
	.section	.nv.callgraph,"",@"SHT_CUDA_CALLGRAPH"
	.align	4
	.sectionentsize	8
	.align		4
        /*0000*/ 	.word	0x00000000
	.align		4
        /*0004*/ 	.word	0xffffffff
	.align		4
        /*0008*/ 	.word	0x00000000
	.align		4
        /*000c*/ 	.word	0xfffffffe
	.align		4
        /*0010*/ 	.word	0x00000000
	.align		4
        /*0014*/ 	.word	0xfffffffd
	.align		4
        /*0018*/ 	.word	0x00000000
	.align		4
        /*001c*/ 	.word	0xfffffffc


//--------------------- .nv.constant4             --------------------------
	.section	.nv.constant4,"a",@progbits
	.align	8
	.align		8
.nv.constant4:
        /*0000*/ 	.dword	_$_str


//--------------------- .text.attn_fwd            --------------------------
	.section	.text.attn_fwd,"ax",@progbits
	.align	128
        .global         attn_fwd
        .type           attn_fwd,@function
        .size           attn_fwd,(.L_x_3 - attn_fwd)
        .other          attn_fwd,@"STO_CUDA_ENTRY STV_DEFAULT"
attn_fwd:
.text.attn_fwd:
[----:B------:R-:W0:Y:S01]  /*0000*/  LDC R1, c[0x0][0x37c] ;  /* 0x0000df00ff017b82 */ /* 0x000e220000000800 */
[----:B------:R-:W1:Y:S07]  /*0010*/  S2R R0, SR_TID.X ;  /* 0x0000000000007919 */ /* 0x000e6e0000002100 */
[----:B------:R-:W2:Y:S01]  /*0020*/  S2UR UR7, SR_CTAID.Y ;  /* 0x00000000000779c3 */ /* 0x000ea20000002600 */
[----:B------:R-:W2:Y:S01]  /*0030*/  LDCU.64 UR4, c[0x0][0x3b0] ;  /* 0x00007600ff0477ac */ /* 0x000ea20008000a00 */
[----:B------:R-:W3:Y:S01]  /*0040*/  S2R R3, SR_CTAID.X ;  /* 0x0000000000037919 */ /* 0x000ee20000002500 */
[----:B------:R-:W4:Y:S05]  /*0050*/  LDCU.64 UR10, c[0x0][0x358] ;  /* 0x00006b00ff0a77ac */ /* 0x000f2a0008000a00 */
[----:B------:R-:W5:Y:S08]  /*0060*/  LDC R32, c[0x0][0x3b8] ;  /* 0x0000ee00ff207b82 */ /* 0x000f700000000800 */
[----:B------:R-:W0:Y:S01]  /*0070*/  LDC.64 R28, c[0x0][0x380] ;  /* 0x0000e000ff1c7b82 */ /* 0x000e220000000a00 */
[----:B--2---:R-:W-:-:S04]  /*0080*/  UIMAD UR4, UR7, UR4, URZ ;  /* 0x00000004070472a4 */ /* 0x004fc8000f8e02ff */
[----:B------:R-:W-:Y:S01]  /*0090*/  USHF.L.U32 UR6, UR4, 0x1, URZ ;  /* 0x0000000104067899 */ /* 0x000fe200080006ff */
[----:B-1----:R-:W-:Y:S02]  /*00a0*/  LOP3.LUT R16, R0, 0x1f, RZ, 0xc0, !PT ;  /* 0x0000001f00107812 */ /* 0x002fe400078ec0ff */
[----:B------:R-:W-:-:S03]  /*00b0*/  SHF.R.U32.HI R4, RZ, 0x5, R0 ;  /* 0x00000005ff047819 */ /* 0x000fc60000011600 */
[----:B---3--:R-:W-:Y:S01]  /*00c0*/  IMAD R2, R3, 0x20, R16 ;  /* 0x0000002003027824 */ /* 0x008fe200078e0210 */
[----:B------:R-:W-:-:S03]  /*00d0*/  SGXT.U32 R4, R4, 0x3 ;  /* 0x000000030404781a */ /* 0x000fc60000000000 */
[----:B------:R-:W-:Y:S01]  /*00e0*/  IMAD R3, R2, UR5, RZ ;  /* 0x0000000502037c24 */ /* 0x000fe2000f8e02ff */
[----:B------:R-:W-:Y:S01]  /*00f0*/  UIMAD.WIDE UR4, UR4, 0x2, URZ ;  /* 0x00000002040478a5 */ /* 0x000fe2000f8e02ff */
[----:B-----5:R-:W-:Y:S02]  /*0100*/  IMAD R7, R4, R32, RZ ;  /* 0x0000002004077224 */ /* 0x020fe400078e02ff */
[C---:B------:R-:W-:Y:S02]  /*0110*/  IMAD.SHL.U32 R5, R3.reuse, 0x2, RZ ;  /* 0x0000000203057824 */ /* 0x040fe400078e00ff */
[----:B------:R-:W-:-:S03]  /*0120*/  IMAD.HI R4, R3, 0x2, RZ ;  /* 0x0000000203047827 */ /* 0x000fc600078e02ff */
[----:B0-----:R-:W-:Y:S01]  /*0130*/  IADD3 R28, P0, P1, R5, UR6, R28 ;  /* 0x00000006051c7c10 */ /* 0x001fe2000f91e01c */
[----:B------:R-:W-:-:S03]  /*0140*/  IMAD R3, R32, 0x8, R7 ;  /* 0x0000000820037824 */ /* 0x000fc600078e0207 */
[----:B------:R-:W-:Y:S01]  /*0150*/  IADD3.X R30, PT, PT, R4, UR5, R29, P0, P1 ;  /* 0x00000005041e7c10 */ /* 0x000fe200087e241d */
[C---:B------:R-:W-:Y:S01]  /*0160*/  IMAD R9, R32.reuse, 0x8, R3 ;  /* 0x0000000820097824 */ /* 0x040fe200078e0203 */
[-C--:B------:R-:W-:Y:S02]  /*0170*/  LEA R4, P0, R7, R28.reuse, 0x1 ;  /* 0x0000001c07047211 */ /* 0x080fe400078008ff */
[----:B------:R-:W-:Y:S02]  /*0180*/  LEA R6, P1, R3, R28, 0x1 ;  /* 0x0000001c03067211 */ /* 0x000fe400078208ff */
[----:B------:R-:W-:Y:S02]  /*0190*/  LEA.HI.X.SX32 R5, R7, R30, 0x1, P0 ;  /* 0x0000001e07057211 */ /* 0x000fe400000f0eff */
[C---:B------:R-:W-:Y:S02]  /*01a0*/  LEA R11, R32.reuse, R9, 0x3 ;  /* 0x00000009200b7211 */ /* 0x040fe400078e18ff */
[----:B------:R-:W-:Y:S01]  /*01b0*/  LEA R8, P0, R9, R28, 0x1 ;  /* 0x0000001c09087211 */ /* 0x000fe200078008ff */
[----:B----4-:R0:W2:Y:S01]  /*01c0*/  LDG.E.U16 R18, desc[UR10][R4.64] ;  /* 0x0000000a04127981 */ /* 0x0100a2000c1e1500 */
[-C--:B------:R-:W-:Y:S01]  /*01d0*/  LEA.HI.X.SX32 R7, R3, R30.reuse, 0x1, P1 ;  /* 0x0000001e03077211 */ /* 0x080fe200008f0eff */
[----:B------:R-:W-:Y:S01]  /*01e0*/  IMAD R3, R32, 0x8, R11 ;  /* 0x0000000820037824 */ /* 0x000fe200078e020b */
[----:B------:R-:W-:-:S02]  /*01f0*/  LEA.HI.X.SX32 R9, R9, R30, 0x1, P0 ;  /* 0x0000001e09097211 */ /* 0x000fc400000f0eff */
[C---:B------:R-:W-:Y:S01]  /*0200*/  LEA R10, P0, R11.reuse, R28, 0x1 ;  /* 0x0000001c0b0a7211 */ /* 0x040fe200078008ff */
[C---:B------:R-:W-:Y:S01]  /*0210*/  IMAD R15, R32.reuse, 0x8, R3 ;  /* 0x00000008200f7824 */ /* 0x040fe200078e0203 */
[----:B------:R1:W3:Y:S02]  /*0220*/  LDG.E.U16 R19, desc[UR10][R6.64] ;  /* 0x0000000a06137981 */ /* 0x0002e4000c1e1500 */
[----:B------:R-:W-:Y:S02]  /*0230*/  LEA.HI.X.SX32 R11, R11, R30, 0x1, P0 ;  /* 0x0000001e0b0b7211 */ /* 0x000fe400000f0eff */
[C---:B------:R-:W-:Y:S01]  /*0240*/  LEA R12, P0, R3.reuse, R28, 0x1 ;  /* 0x0000001c030c7211 */ /* 0x040fe200078008ff */
[----:B------:R4:W5:Y:S03]  /*0250*/  LDG.E.U16 R20, desc[UR10][R8.64] ;  /* 0x0000000a08147981 */ /* 0x000966000c1e1500 */
[----:B------:R-:W-:Y:S01]  /*0260*/  LEA.HI.X.SX32 R13, R3, R30, 0x1, P0 ;  /* 0x0000001e030d7211 */ /* 0x000fe200000f0eff */
[C---:B------:R-:W-:Y:S01]  /*0270*/  IMAD R3, R32.reuse, 0x8, R15 ;  /* 0x0000000820037824 */ /* 0x040fe200078e020f */
[-C--:B0-----:R-:W-:Y:S01]  /*0280*/  LEA R4, P0, R15, R28.reuse, 0x1 ;  /* 0x0000001c0f047211 */ /* 0x081fe200078008ff */
[----:B------:R0:W5:Y:S02]  /*0290*/  LDG.E.U16 R21, desc[UR10][R10.64] ;  /* 0x0000000a0a157981 */ /* 0x000164000c1e1500 */
[----:B------:R-:W-:Y:S01]  /*02a0*/  IMAD R17, R32, 0x8, R3 ;  /* 0x0000000820117824 */ /* 0x000fe200078e0203 */
[----:B------:R-:W-:Y:S01]  /*02b0*/  LEA R14, P1, R3, R28, 0x1 ;  /* 0x0000001c030e7211 */ /* 0x000fe200078208ff */
[----:B------:R0:W5:Y:S01]  /*02c0*/  LDG.E.U16 R22, desc[UR10][R12.64] ;  /* 0x0000000a0c167981 */ /* 0x000162000c1e1500 */
[----:B------:R-:W-:-:S02]  /*02d0*/  LEA.HI.X.SX32 R5, R15, R30, 0x1, P0 ;  /* 0x0000001e0f057211 */ /* 0x000fc400000f0eff */
[----:B------:R-:W-:Y:S02]  /*02e0*/  LEA.HI.X.SX32 R15, R3, R30, 0x1, P1 ;  /* 0x0000001e030f7211 */ /* 0x000fe400008f0eff */
[C---:B-1----:R-:W-:Y:S01]  /*02f0*/  LEA R6, P0, R17.reuse, R28, 0x1 ;  /* 0x0000001c11067211 */ /* 0x042fe200078008ff */
[----:B------:R1:W5:Y:S01]  /*0300*/  LDG.E.U16 R23, desc[UR10][R4.64] ;  /* 0x0000000a04177981 */ /* 0x000362000c1e1500 */
[C---:B------:R-:W-:Y:S02]  /*0310*/  LEA R3, R32.reuse, R17, 0x3 ;  /* 0x0000001120037211 */ /* 0x040fe400078e18ff */
[----:B------:R-:W-:Y:S01]  /*0320*/  LEA.HI.X.SX32 R7, R17, R30, 0x1, P0 ;  /* 0x0000001e11077211 */ /* 0x000fe200000f0eff */
[----:B------:R1:W5:Y:S01]  /*0330*/  LDG.E.U16 R24, desc[UR10][R14.64] ;  /* 0x0000000a0e187981 */ /* 0x000362000c1e1500 */
[C---:B----4-:R-:W-:Y:S01]  /*0340*/  LEA R8, P0, R3.reuse, R28, 0x1 ;  /* 0x0000001c03087211 */ /* 0x050fe200078008ff */
[C---:B0-----:R-:W-:Y:S02]  /*0350*/  IMAD R11, R32.reuse, 0x8, R3 ;  /* 0x00000008200b7824 */ /* 0x041fe400078e0203 */
[----:B------:R0:W4:Y:S01]  /*0360*/  LDG.E.U16 R25, desc[UR10][R6.64] ;  /* 0x0000000a06197981 */ /* 0x000122000c1e1500 */
[----:B------:R-:W-:Y:S01]  /*0370*/  LEA.HI.X.SX32 R9, R3, R30, 0x1, P0 ;  /* 0x0000001e03097211 */ /* 0x000fe200000f0eff */
[----:B------:R-:W-:Y:S01]  /*0380*/  IMAD R3, R32, 0x8, R11 ;  /* 0x0000000820037824 */ /* 0x000fe200078e020b */
[----:B------:R-:W-:-:S03]  /*0390*/  LEA R10, P0, R11, R28, 0x1 ;  /* 0x0000001c0b0a7211 */ /* 0x000fc600078008ff */
[C---:B------:R-:W-:Y:S01]  /*03a0*/  IMAD R17, R32.reuse, 0x8, R3 ;  /* 0x0000000820117824 */ /* 0x040fe200078e0203 */
[C---:B------:R-:W-:Y:S01]  /*03b0*/  LEA R12, P1, R3.reuse, R28, 0x1 ;  /* 0x0000001c030c7211 */ /* 0x040fe200078208ff */
[----:B------:R0:W4:Y:S03]  /*03c0*/  LDG.E.U16 R26, desc[UR10][R8.64] ;  /* 0x0000000a081a7981 */ /* 0x000126000c1e1500 */
[-C--:B------:R-:W-:Y:S01]  /*03d0*/  LEA.HI.X.SX32 R13, R3, R30.reuse, 0x1, P1 ;  /* 0x0000001e030d7211 */ /* 0x080fe200008f0eff */
[C---:B------:R-:W-:Y:S01]  /*03e0*/  IMAD R3, R32.reuse, 0x8, R17 ;  /* 0x0000000820037824 */ /* 0x040fe200078e0211 */
[----:B------:R-:W-:Y:S02]  /*03f0*/  LEA.HI.X.SX32 R11, R11, R30, 0x1, P0 ;  /* 0x0000001e0b0b7211 */ /* 0x000fe400000f0eff */
[----:B-1----:R-:W-:Y:S01]  /*0400*/  LEA R4, P0, R17, R28, 0x1 ;  /* 0x0000001c11047211 */ /* 0x002fe200078008ff */
[----:B------:R-:W4:Y:S01]  /*0410*/  LDG.E.U16 R12, desc[UR10][R12.64] ;  /* 0x0000000a0c0c7981 */ /* 0x000f22000c1e1500 */
[----:B------:R-:W-:-:S02]  /*0420*/  LEA R15, R32, R3, 0x3 ;  /* 0x00000003200f7211 */ /* 0x000fc400078e18ff */
[----:B------:R-:W-:Y:S01]  /*0430*/  LEA.HI.X.SX32 R5, R17, R30, 0x1, P0 ;  /* 0x0000001e11057211 */ /* 0x000fe200000f0eff */
[----:B------:R1:W4:Y:S01]  /*0440*/  LDG.E.U16 R27, desc[UR10][R10.64] ;  /* 0x0000000a0a1b7981 */ /* 0x000322000c1e1500 */
[----:B0-----:R-:W-:Y:S01]  /*0450*/  LEA R6, P0, R3, R28, 0x1 ;  /* 0x0000001c03067211 */ /* 0x001fe200078008ff */
[----:B------:R-:W-:-:S03]  /*0460*/  IMAD R17, R32, 0x8, R15 ;  /* 0x0000000820117824 */ /* 0x000fc600078e020f */
[----:B------:R-:W-:Y:S01]  /*0470*/  LEA.HI.X.SX32 R7, R3, R30, 0x1, P0 ;  /* 0x0000001e03077211 */ /* 0x000fe200000f0eff */
[----:B------:R-:W-:Y:S01]  /*0480*/  IMAD R3, R32, 0x8, R17 ;  /* 0x0000000820037824 */ /* 0x000fe200078e0211 */
[-C--:B------:R-:W-:Y:S01]  /*0490*/  LEA R8, P0, R15, R28.reuse, 0x1 ;  /* 0x0000001c0f087211 */ /* 0x080fe200078008ff */
[----:B------:R0:W4:Y:S01]  /*04a0*/  LDG.E.U16 R5, desc[UR10][R4.64] ;  /* 0x0000000a04057981 */ /* 0x000122000c1e1500 */
[----:B------:R-:W-:Y:S02]  /*04b0*/  LEA R14, P1, R17, R28, 0x1 ;  /* 0x0000001c110e7211 */ /* 0x000fe400078208ff */
[----:B------:R-:W-:Y:S01]  /*04c0*/  LEA.HI.X.SX32 R9, R15, R30, 0x1, P0 ;  /* 0x0000001e0f097211 */ /* 0x000fe200000f0eff */
[----:B------:R0:W4:Y:S01]  /*04d0*/  LDG.E.U16 R6, desc[UR10][R6.64] ;  /* 0x0000000a06067981 */ /* 0x000122000c1e1500 */
[----:B-1----:R-:W-:Y:S02]  /*04e0*/  LEA R10, P0, R3, R28, 0x1 ;  /* 0x0000001c030a7211 */ /* 0x002fe400078008ff */
[-C--:B------:R-:W-:Y:S01]  /*04f0*/  LEA.HI.X.SX32 R15, R17, R30.reuse, 0x1, P1 ;  /* 0x0000001e110f7211 */ /* 0x080fe200008f0eff */
[----:B------:R1:W4:Y:S01]  /*0500*/  LDG.E.U16 R8, desc[UR10][R8.64] ;  /* 0x0000000a08087981 */ /* 0x000322000c1e1500 */
[----:B------:R-:W-:-:S03]  /*0510*/  LEA.HI.X.SX32 R11, R3, R30, 0x1, P0 ;  /* 0x0000001e030b7211 */ /* 0x000fc600000f0eff */
[----:B------:R-:W4:Y:S04]  /*0520*/  LDG.E.U16 R14, desc[UR10][R14.64] ;  /* 0x0000000a0e0e7981 */ /* 0x000f28000c1e1500 */
[----:B------:R-:W4:Y:S01]  /*0530*/  LDG.E.U16 R10, desc[UR10][R10.64] ;  /* 0x0000000a0a0a7981 */ /* 0x000f22000c1e1500 */
[----:B------:R-:W1:Y:S01]  /*0540*/  S2UR UR6, SR_CgaCtaId ;  /* 0x00000000000679c3 */ /* 0x000e620000008800 */
[----:B------:R-:W-:Y:S01]  /*0550*/  UMOV UR4, 0x400 ;  /* 0x0000040000047882 */ /* 0x000fe20000000000 */
[C---:B0-----:R-:W-:Y:S01]  /*0560*/  LOP3.LUT R4, R0.reuse, 0xc0, RZ, 0xc0, !PT ;  /* 0x000000c000047812 */ /* 0x041fe200078ec0ff */
[C---:B------:R-:W-:Y:S01]  /*0570*/  IMAD.SHL.U32 R17, R0.reuse, 0x2, RZ ;  /* 0x0000000200117824 */ /* 0x040fe200078e00ff */
[----:B------:R-:W-:Y:S02]  /*0580*/  LOP3.LUT R7, R0, 0xc0, RZ, 0xc0, !PT ;  /* 0x000000c000077812 */ /* 0x000fe400078ec0ff */
[----:B------:R-:W-:-:S02]  /*0590*/  SHF.R.U32.HI R4, RZ, 0x2, R4 ;  /* 0x00000002ff047819 */ /* 0x000fc40000011604 */
[----:B-1----:R-:W-:Y:S01]  /*05a0*/  SHF.R.U32.HI R9, RZ, 0x1, R7 ;  /* 0x00000001ff097819 */ /* 0x002fe20000011607 */
[----:B------:R-:W-:Y:S01]  /*05b0*/  ULEA UR6, UR6, UR4, 0x18 ;  /* 0x0000000406067291 */ /* 0x000fe2000f8ec0ff */
[----:B------:R-:W0:Y:S01]  /*05c0*/  LDCU UR4, c[0x0][0x3f0] ;  /* 0x00007e00ff0477ac */ /* 0x000e220008000800 */
[----:B------:R-:W-:Y:S02]  /*05d0*/  LOP3.LUT R7, R4, 0x1fe, R17, 0x78, !PT ;  /* 0x000001fe04077812 */ /* 0x000fe400078e7811 */
[C---:B------:R-:W-:Y:S02]  /*05e0*/  LOP3.LUT R28, R0.reuse, 0x3f, RZ, 0xc0, !PT ;  /* 0x0000003f001c7812 */ /* 0x040fe400078ec0ff */
[----:B------:R-:W-:-:S05]  /*05f0*/  LOP3.LUT R3, R0, 0x18, RZ, 0xc0, !PT ;  /* 0x0000001800037812 */ /* 0x000fca00078ec0ff */
[----:B------:R-:W-:Y:S01]  /*0600*/  IMAD R13, R3, 0x40, R28 ;  /* 0x00000040030d7824 */ /* 0x000fe200078e021c */
[----:B0-----:R-:W-:-:S04]  /*0610*/  UISETP.GE.AND UP0, UPT, UR4, 0x1, UPT ;  /* 0x000000010400788c */ /* 0x001fc8000bf06270 */
[----:B------:R-:W-:Y:S01]  /*0620*/  SHF.L.U32 R4, R13, 0x2, RZ ;  /* 0x000000020d047819 */ /* 0x000fe200000006ff */
[----:B------:R-:W-:Y:S01]  /*0630*/  IMAD.MOV.U32 R161, RZ, RZ, -0x800000 ;  /* 0xff800000ffa17424 */ /* 0x000fe200078e00ff */
[----:B------:R-:W-:Y:S01]  /*0640*/  MOV R214, 0x3f800000 ;  /* 0x3f80000000d67802 */ /* 0x000fe20000000f00 */
[----:B------:R-:W-:Y:S01]  /*0650*/  IMAD.MOV.U32 R160, RZ, RZ, -0x800000 ;  /* 0xff800000ffa07424 */ /* 0x000fe200078e00ff */
[----:B------:R-:W-:Y:S01]  /*0660*/  LOP3.LUT R4, R4, R9, RZ, 0x3c, !PT ;  /* 0x0000000904047212 */ /* 0x000fe200078e3cff */
[----:B------:R-:W-:Y:S01]  /*0670*/  IMAD.MOV.U32 R164, RZ, RZ, -0x800000 ;  /* 0xff800000ffa47424 */ /* 0x000fe200078e00ff */
[----:B------:R-:W-:Y:S01]  /*0680*/  CS2R R96, SRZ ;  /* 0x0000000000607805 */ /* 0x000fe2000001ff00 */
[----:B------:R-:W-:Y:S01]  /*0690*/  IMAD.MOV.U32 R165, RZ, RZ, -0x800000 ;  /* 0xff800000ffa57424 */ /* 0x000fe200078e00ff */
[----:B------:R-:W-:Y:S01]  /*06a0*/  CS2R R98, SRZ ;  /* 0x0000000000627805 */ /* 0x000fe2000001ff00 */
[----:B------:R-:W-:Y:S01]  /*06b0*/  IMAD.MOV.U32 R215, RZ, RZ, 0x3f800000 ;  /* 0x3f800000ffd77424 */ /* 0x000fe200078e00ff */
[----:B------:R-:W-:Y:S01]  /*06c0*/  CS2R R100, SRZ ;  /* 0x0000000000647805 */ /* 0x000fe2000001ff00 */
[----:B------:R-:W-:Y:S01]  /*06d0*/  IMAD.MOV.U32 R212, RZ, RZ, 0x3f800000 ;  /* 0x3f800000ffd47424 */ /* 0x000fe200078e00ff */
[----:B------:R-:W-:Y:S01]  /*06e0*/  CS2R R102, SRZ ;  /* 0x0000000000667805 */ /* 0x000fe2000001ff00 */
[----:B------:R-:W-:Y:S01]  /*06f0*/  IMAD.MOV.U32 R213, RZ, RZ, 0x3f800000 ;  /* 0x3f800000ffd57424 */ /* 0x000fe200078e00ff */
[----:B------:R-:W-:-:S02]  /*0700*/  CS2R R124, SRZ ;  /* 0x00000000007c7805 */ /* 0x000fc4000001ff00 */
[----:B------:R-:W-:Y:S02]  /*0710*/  CS2R R126, SRZ ;  /* 0x00000000007e7805 */ /* 0x000fe4000001ff00 */
[----:B------:R-:W-:Y:S02]  /*0720*/  CS2R R116, SRZ ;  /* 0x0000000000747805 */ /* 0x000fe4000001ff00 */
[----:B------:R-:W-:Y:S02]  /*0730*/  CS2R R118, SRZ ;  /* 0x0000000000767805 */ /* 0x000fe4000001ff00 */
[C---:B------:R-:W-:Y:S01]  /*0740*/  LOP3.LUT R13, R0.reuse, 0x3f, RZ, 0xc0, !PT ;  /* 0x0000003f000d7812 */ /* 0x040fe200078ec0ff */
[----:B--2---:R-:W-:Y:S04]  /*0750*/  STS.U16 [R7+UR6+0x4000], R18 ;  /* 0x0040001207007988 */ /* 0x004fe80008000406 */
[----:B---3--:R-:W-:Y:S04]  /*0760*/  STS.U16 [R7+UR6+0x4200], R19 ;  /* 0x0042001307007988 */ /* 0x008fe80008000406 */
[----:B-----5:R-:W-:Y:S04]  /*0770*/  STS.U16 [R7+UR6+0x4400], R20 ;  /* 0x0044001407007988 */ /* 0x020fe80008000406 */
[----:B------:R-:W-:Y:S04]  /*0780*/  STS.U16 [R7+UR6+0x4600], R21 ;  /* 0x0046001507007988 */ /* 0x000fe80008000406 */
[----:B------:R-:W-:Y:S04]  /*0790*/  STS.U16 [R7+UR6+0x4800], R22 ;  /* 0x0048001607007988 */ /* 0x000fe80008000406 */
[----:B------:R-:W-:Y:S04]  /*07a0*/  STS.U16 [R7+UR6+0x4a00], R23 ;  /* 0x004a001707007988 */ /* 0x000fe80008000406 */
[----:B------:R-:W-:Y:S04]  /*07b0*/  STS.U16 [R7+UR6+0x4c00], R24 ;  /* 0x004c001807007988 */ /* 0x000fe80008000406 */
[----:B----4-:R-:W-:Y:S04]  /*07c0*/  STS.U16 [R7+UR6+0x4e00], R25 ;  /* 0x004e001907007988 */ /* 0x010fe80008000406 */
[----:B------:R-:W-:Y:S04]  /*07d0*/  STS.U16 [R7+UR6+0x5000], R26 ;  /* 0x0050001a07007988 */ /* 0x000fe80008000406 */
[----:B------:R-:W-:Y:S04]  /*07e0*/  STS.U16 [R7+UR6+0x5400], R12 ;  /* 0x0054000c07007988 */ /* 0x000fe80008000406 */
[----:B------:R-:W-:Y:S04]  /*07f0*/  STS.U16 [R7+UR6+0x5200], R27 ;  /* 0x0052001b07007988 */ /* 0x000fe80008000406 */
[----:B------:R0:W-:Y:S04]  /*0800*/  STS.U16 [R7+UR6+0x5600], R5 ;  /* 0x0056000507007988 */ /* 0x0001e80008000406 */
[----:B------:R1:W-:Y:S01]  /*0810*/  STS.U16 [R7+UR6+0x5800], R6 ;  /* 0x0058000607007988 */ /* 0x0003e20008000406 */
[----:B0-----:R-:W-:-:S03]  /*0820*/  IMAD.SHL.U32 R5, R0, 0x20, RZ ;  /* 0x0000002000057824 */ /* 0x001fc600078e00ff */
[----:B------:R0:W-:Y:S01]  /*0830*/  STS.U16 [R7+UR6+0x5a00], R8 ;  /* 0x005a000807007988 */ /* 0x0001e20008000406 */
[----:B-1----:R-:W-:-:S03]  /*0840*/  LOP3.LUT R6, R0, 0xff, RZ, 0xc0, !PT ;  /* 0x000000ff00067812 */ /* 0x002fc600078ec0ff */
[----:B------:R-:W-:Y:S04]  /*0850*/  STS.U16 [R7+UR6+0x5c00], R14 ;  /* 0x005c000e07007988 */ /* 0x000fe80008000406 */
[----:B------:R1:W-:Y:S01]  /*0860*/  STS.U16 [R7+UR6+0x5e00], R10 ;  /* 0x005e000a07007988 */ /* 0x0003e20008000406 */
[----:B0-----:R-:W-:Y:S02]  /*0870*/  LOP3.LUT R8, R5, 0x60, RZ, 0xc0, !PT ;  /* 0x0000006005087812 */ /* 0x001fe400078ec0ff */
[----:B------:R-:W-:Y:S02]  /*0880*/  ISETP.GE.U32.AND P0, PT, R6, 0x20, PT ;  /* 0x000000200600780c */ /* 0x000fe40003f06070 */
[----:B-1----:R-:W-:-:S04]  /*0890*/  LOP3.LUT R7, R0, 0xe0, RZ, 0xc0, !PT ;  /* 0x000000e000077812 */ /* 0x002fc800078ec0ff */
[----:B------:R-:W-:Y:S01]  /*08a0*/  LEA R8, R7, R8, 0x3 ;  /* 0x0000000807087211 */ /* 0x000fe200078e18ff */
[----:B------:R-:W-:Y:S06]  /*08b0*/  BRA.U !UP0, `(.L_x_0) ;  /* 0x0000002d08387547 */ /* 0x000fec000b800000 */
[----:B------:R-:W0:Y:S01]  /*08c0*/  LDC.64 R72, c[0x0][0x3c0] ;  /* 0x0000f000ff487b82 */ /* 0x000e220000000a00 */
[----:B------:R-:W-:Y:S01]  /*08d0*/  SHF.R.U32.HI R10, RZ, 0x7, R0 ;  /* 0x00000007ff0a7819 */ /* 0x000fe20000011600 */
[----:B------:R-:W1:Y:S01]  /*08e0*/  LDCU UR8, c[0x0][0x3c8] ;  /* 0x00007900ff0877ac */ /* 0x000e620008000800 */
[C---:B------:R-:W-:Y:S01]  /*08f0*/  LOP3.LUT R12, R0.reuse, 0x7, RZ, 0xc0, !PT ;  /* 0x00000007000c7812 */ /* 0x040fe200078ec0ff */
[----:B------:R-:W-:Y:S01]  /*0900*/  IMAD.SHL.U32 R11, R0, 0x80, RZ ;  /* 0x00000080000b7824 */ /* 0x000fe200078e00ff */
[----:B------:R-:W-:Y:S01]  /*0910*/  SGXT.U32 R10, R10, 0x1 ;  /* 0x000000010a0a781a */ /* 0x000fe20000000000 */
[----:B------:R-:W2:Y:S01]  /*0920*/  LDCU.64 UR4, c[0x0][0x3d0] ;  /* 0x00007a00ff0477ac */ /* 0x000ea20008000a00 */
[----:B------:R-:W-:Y:S01]  /*0930*/  SHF.R.U32.HI R5, RZ, 0x1, R7 ;  /* 0x00000001ff057819 */ /* 0x000fe20000011607 */
[----:B------:R-:W-:Y:S01]  /*0940*/  IMAD.SHL.U32 R14, R12, 0x10, RZ ;  /* 0x000000100c0e7824 */ /* 0x000fe200078e00ff */
[----:B------:R-:W-:Y:S01]  /*0950*/  LEA R16, R16, UR6, 0x7 ;  /* 0x0000000610107c11 */ /* 0x000fe2000f8e38ff */
[----:B------:R-:W3:Y:S01]  /*0960*/  LDC R78, c[0x0][0x3d8] ;  /* 0x0000f600ff4e7b82 */ /* 0x000ee20000000800 */
[----:B------:R-:W-:Y:S01]  /*0970*/  LEA R66, R12, R7, 0x2 ;  /* 0x000000070c427211 */ /* 0x000fe200078e10ff */
[----:B------:R-:W4:Y:S01]  /*0980*/  LDCU.64 UR12, c[0x0][0x388] ;  /* 0x00007100ff0c77ac */ /* 0x000f220008000a00 */
[C---:B------:R-:W-:Y:S01]  /*0990*/  LOP3.LUT R5, R14.reuse, R5, RZ, 0x3c, !PT ;  /* 0x000000050e057212 */ /* 0x040fe200078e3cff */
[----:B------:R-:W-:Y:S01]  /*09a0*/  IMAD.MOV.U32 R134, RZ, RZ, -0x800000 ;  /* 0xff800000ff867424 */ /* 0x000fe200078e00ff */
[----:B------:R-:W-:Y:S01]  /*09b0*/  LOP3.LUT R15, R14, 0x30, R17, 0x78, !PT ;  /* 0x000000300e0f7812 */ /* 0x000fe200078e7811 */
[----:B------:R-:W-:Y:S01]  /*09c0*/  IMAD.MOV.U32 R133, RZ, RZ, -0x800000 ;  /* 0xff800000ff857424 */ /* 0x000fe200078e00ff */
[----:B------:R-:W-:Y:S01]  /*09d0*/  IADD3 R9, PT, PT, R5, R16, RZ ;  /* 0x0000001005097210 */ /* 0x000fe20007ffe0ff */
[----:B------:R-:W-:Y:S01]  /*09e0*/  IMAD.SHL.U32 R5, R0, 0x8, RZ ;  /* 0x0000000800057824 */ /* 0x000fe200078e00ff */
[----:B------:R-:W5:Y:S01]  /*09f0*/  LDC.64 R82, c[0x0][0x390] ;  /* 0x0000e400ff527b82 */ /* 0x000f620000000a00 */
[----:B------:R-:W-:Y:S01]  /*0a00*/  IMAD R16, R7, 0x40, R14 ;  /* 0x0000004007107824 */ /* 0x000fe200078e020e */
[----:B------:R-:W-:Y:S01]  /*0a10*/  MOV R214, 0x3f800000 ;  /* 0x3f80000000d67802 */ /* 0x000fe20000000f00 */
[----:B------:R-:W-:Y:S01]  /*0a20*/  IMAD.MOV.U32 R132, RZ, RZ, -0x800000 ;  /* 0xff800000ff847424 */ /* 0x000fe200078e00ff */
[----:B------:R-:W-:Y:S01]  /*0a30*/  LOP3.LUT R5, R5, 0x30, RZ, 0xc0, !PT ;  /* 0x0000003005057812 */ /* 0x000fe200078ec0ff */
[----:B0-----:R-:W-:Y:S01]  /*0a40*/  IMAD R18, R10, R73, RZ ;  /* 0x000000490a127224 */ /* 0x001fe200078e02ff */
[----:B--2---:R-:W-:Y:S01]  /*0a50*/  UIMAD UR4, UR7, UR4, URZ ;  /* 0x00000004070472a4 */ /* 0x004fe2000f8e02ff */
[----:B------:R-:W-:Y:S01]  /*0a60*/  IMAD R19, R13, UR5, RZ ;  /* 0x000000050d137c24 */ /* 0x000fe2000f8e02ff */
[----:B------:R-:W-:Y:S01]  /*0a70*/  CS2R R96, SRZ ;  /* 0x0000000000607805 */ /* 0x000fe2000001ff00 */
[C---:B------:R-:W-:Y:S01]  /*0a80*/  IMAD R20, R73.reuse, 0x2, R18 ;  /* 0x0000000249147824 */ /* 0x040fe200078e0212 */
[----:B------:R-:W-:Y:S01]  /*0a90*/  USHF.L.U32 UR5, UR4, 0x1, URZ ;  /* 0x0000000104057899 */ /* 0x000fe200080006ff */
[----:B------:R-:W-:Y:S01]  /*0aa0*/  IMAD R10, R12, 0x40, R5 ;  /* 0x000000400c0a7824 */ /* 0x000fe200078e0205 */
[----:B------:R-:W-:Y:S01]  /*0ab0*/  LOP3.LUT R5, R14, 0x780, R11, 0xf8, !PT ;  /* 0x000007800e057812 */ /* 0x000fe200078ef80b */
[C---:B------:R-:W-:Y:S01]  /*0ac0*/  IMAD R22, R73.reuse, 0x2, R20 ;  /* 0x0000000249167824 */ /* 0x040fe200078e0214 */
[----:B------:R-:W-:Y:S01]  /*0ad0*/  LOP3.LUT R11, R0, 0x10, RZ, 0xc0, !PT ;  /* 0x00000010000b7812 */ /* 0x000fe200078ec0ff */
[----:B------:R-:W-:Y:S01]  /*0ae0*/  IMAD R13, R72, UR7, RZ ;  /* 0x00000007480d7c24 */ /* 0x000fe2000f8e02ff */
[--C-:B------:R-:W-:Y:S01]  /*0af0*/  LOP3.LUT R14, R10, 0x10, R17.reuse, 0x78, !PT ;  /* 0x000000100a0e7812 */ /* 0x100fe200078e7811 */
[C---:B------:R-:W-:Y:S01]  /*0b00*/  IMAD R24, R73.reuse, 0x2, R22 ;  /* 0x0000000249187824 */ /* 0x040fe200078e0216 */
[----:B------:R-:W-:Y:S01]  /*0b10*/  LOP3.LUT R17, R16, 0x30, R17, 0x78, !PT ;  /* 0x0000003010117812 */ /* 0x000fe200078e7811 */
[----:B------:R-:W-:Y:S01]  /*0b20*/  IMAD.U32 R10, R66, 0x20, R15 ;  /* 0x00000020420a7824 */ /* 0x000fe200078e000f */
[----:B------:R-:W-:Y:S01]  /*0b30*/  SHF.R.U32.HI R16, RZ, 0x6, R0 ;  /* 0x00000006ff107819 */ /* 0x000fe20000011600 */
[----:B------:R-:W-:Y:S01]  /*0b40*/  IMAD R26, R73, 0x2, R24 ;  /* 0x00000002491a7824 */ /* 0x000fe200078e0218 */
[----:B------:R-:W-:Y:S01]  /*0b50*/  LOP3.LUT R5, R5, 0x10, R0, 0x78, !PT ;  /* 0x0000001005057812 */ /* 0x000fe200078e7800 */
[----:B------:R-:W-:Y:S01]  /*0b60*/  IMAD R11, R11, 0x20, R14 ;  /* 0x000000200b0b7824 */ /* 0x000fe200078e020e */
[----:B------:R-:W-:Y:S01]  /*0b70*/  LOP3.LUT R14, R0, 0x7f, RZ, 0xc0, !PT ;  /* 0x0000007f000e7812 */ /* 0x000fe200078ec0ff */
[----:B------:R-:W-:Y:S01]  /*0b80*/  IMAD R12, R12, 0x100, R17 ;  /* 0x000001000c0c7824 */ /* 0x000fe200078e0211 */
[C---:B------:R-:W-:Y:S01]  /*0b90*/  LEA R28, R73.reuse, R26, 0x1 ;  /* 0x0000001a491c7211 */ /* 0x040fe200078e08ff */
[----:B------:R-:W-:Y:S01]  /*0ba0*/  IMAD.MOV.U32 R215, RZ, RZ, 0x3f800000 ;  /* 0x3f800000ffd77424 */ /* 0x000fe200078e00ff */
[----:B------:R-:W-:Y:S01]  /*0bb0*/  CS2R R98, SRZ ;  /* 0x0000000000627805 */ /* 0x000fe2000001ff00 */
[----:B-1----:R-:W-:Y:S01]  /*0bc0*/  IMAD R15, R14, UR8, RZ ;  /* 0x000000080e0f7c24 */ /* 0x002fe2000f8e02ff */
[----:B------:R-:W-:Y:S01]  /*0bd0*/  SGXT.U32 R14, R16, 0x2 ;  /* 0x00000002100e781a */ /* 0x000fe20000000000 */
[----:B------:R-:W-:Y:S01]  /*0be0*/  IMAD R30, R73, 0x2, R28 ;  /* 0x00000002491e7824 */ /* 0x000fe200078e021c */
[----:B------:R-:W-:Y:S01]  /*0bf0*/  CS2R R100, SRZ ;  /* 0x0000000000647805 */ /* 0x000fe2000001ff00 */
[----:B------:R-:W-:Y:S01]  /*0c00*/  IMAD.SHL.U32 R17, R15, 0x2, RZ ;  /* 0x000000020f117824 */ /* 0x000fe200078e00ff */
[----:B------:R-:W-:Y:S01]  /*0c10*/  CS2R R102, SRZ ;  /* 0x0000000000667805 */ /* 0x000fe2000001ff00 */
[----:B------:R-:W-:Y:S01]  /*0c20*/  IMAD R32, R73, 0x2, R30 ;  /* 0x0000000249207824 */ /* 0x000fe200078e021e */
[----:B------:R-:W-:Y:S01]  /*0c30*/  CS2R R124, SRZ ;  /* 0x00000000007c7805 */ /* 0x000fe2000001ff00 */
[----:B---3--:R-:W-:Y:S01]  /*0c40*/  IMAD R21, R14, R78, RZ ;  /* 0x0000004e0e157224 */ /* 0x008fe200078e02ff */
[----:B------:R-:W-:Y:S01]  /*0c50*/  SHF.L.U32 R14, R13, 0x1, RZ ;  /* 0x000000010d0e7819 */ /* 0x000fe200000006ff */
[----:B------:R-:W-:Y:S01]  /*0c60*/  IMAD R34, R73, 0x2, R32 ;  /* 0x0000000249227824 */ /* 0x000fe200078e0220 */
[----:B------:R-:W-:Y:S01]  /*0c70*/  CS2R R126, SRZ ;  /* 0x00000000007e7805 */ /* 0x000fe2000001ff00 */
[C---:B------:R-:W-:Y:S01]  /*0c80*/  IMAD R23, R78.reuse, 0x4, R21 ;  /* 0x000000044e177824 */ /* 0x040fe200078e0215 */
[----:B----4-:R-:W-:Y:S01]  /*0c90*/  IADD3 R137, P1, P2, R17, UR12, R14 ;  /* 0x0000000c11897c10 */ /* 0x010fe2000fa3e00e */
[----:B------:R-:W-:Y:S01]  /*0ca0*/  IMAD R36, R73, 0x2, R34 ;  /* 0x0000000249247824 */ /* 0x000fe200078e0222 */
[----:B------:R-:W-:Y:S01]  /*0cb0*/  CS2R R116, SRZ ;  /* 0x0000000000747805 */ /* 0x000fe2000001ff00 */
[----:B------:R-:W-:Y:S01]  /*0cc0*/  IMAD.HI R16, R15, 0x2, RZ ;  /* 0x000000020f107827 */ /* 0x000fe200078e02ff */
[----:B------:R-:W-:-:S02]  /*0cd0*/  LEA R17, R78, R23, 0x2 ;  /* 0x000000174e117211 */ /* 0x000fc400078e10ff */
[----:B------:R-:W-:Y:S02]  /*0ce0*/  CS2R R118, SRZ ;  /* 0x0000000000767805 */ /* 0x000fe4000001ff00 */
[----:B------:R-:W-:Y:S01]  /*0cf0*/  LEA R38, R73, R36, 0x1 ;  /* 0x0000002449267211 */ /* 0x000fe200078e08ff */
[----:B------:R-:W-:Y:S01]  /*0d00*/  IMAD.HI R13, R13, 0x2, RZ ;  /* 0x000000020d0d7827 */ /* 0x000fe200078e02ff */
[-C--:B------:R-:W-:Y:S01]  /*0d10*/  LEA R210, P3, R18, R137.reuse, 0x1 ;  /* 0x0000008912d27211 */ /* 0x080fe200078608ff */
[----:B------:R-:W0:Y:S01]  /*0d20*/  LDCU UR12, c[0x0][0x3f0] ;  /* 0x00007e00ff0c77ac */ /* 0x000e220008000800 */
[-C--:B------:R-:W-:Y:S01]  /*0d30*/  LEA R208, P4, R20, R137.reuse, 0x1 ;  /* 0x0000008914d07211 */ /* 0x080fe200078808ff */
[----:B------:R-:W-:Y:S01]  /*0d40*/  IMAD R40, R73, 0x2, R38 ;  /* 0x0000000249287824 */ /* 0x000fe200078e0226 */
[----:B------:R-:W-:Y:S01]  /*0d50*/  IADD3.X R25, PT, PT, R16, UR13, R13, P1, P2 ;  /* 0x0000000d10197c10 */ /* 0x000fe20008fe440d */
[----:B------:R-:W-:Y:S01]  /*0d60*/  IMAD.SHL.U32 R15, R19, 0x2, RZ ;  /* 0x00000002130f7824 */ /* 0x000fe200078e00ff */
[----:B------:R-:W-:Y:S01]  /*0d70*/  LEA R206, P5, R22, R137, 0x1 ;  /* 0x0000008916ce7211 */ /* 0x000fe200078a08ff */
[----:B------:R-:W-:Y:S01]  /*0d80*/  IMAD R42, R73, 0x2, R40 ;  /* 0x00000002492a7824 */ /* 0x000fe200078e0228 */
[-C--:B------:R-:W-:Y:S01]  /*0d90*/  LEA.HI.X.SX32 R211, R18, R25.reuse, 0x1, P3 ;  /* 0x0000001912d37211 */ /* 0x080fe200018f0eff */
[----:B------:R-:W-:Y:S01]  /*0da0*/  IMAD.HI R16, R19, 0x2, RZ ;  /* 0x0000000213107827 */ /* 0x000fe200078e02ff */
[----:B-----5:R-:W-:Y:S01]  /*0db0*/  IADD3 R82, P1, P2, R15, UR5, R82 ;  /* 0x000000050f527c10 */ /* 0x020fe2000fa3e052 */
[----:B------:R-:W-:Y:S01]  /*0dc0*/  UIMAD.WIDE UR4, UR4, 0x2, URZ ;  /* 0x00000002040478a5 */ /* 0x000fe2000f8e02ff */
[-C--:B------:R-:W-:Y:S01]  /*0dd0*/  LEA.HI.X.SX32 R209, R20, R25.reuse, 0x1, P4 ;  /* 0x0000001914d17211 */ /* 0x080fe200020f0eff */
[C---:B------:R-:W-:Y:S01]  /*0de0*/  IMAD R44, R73.reuse, 0x2, R42 ;  /* 0x00000002492c7824 */ /* 0x040fe200078e022a */
[----:B------:R-:W-:Y:S01]  /*0df0*/  LEA.HI.X.SX32 R207, R22, R25, 0x1, P5 ;  /* 0x0000001916cf7211 */ /* 0x000fe200028f0eff */
[----:B------:R-:W-:Y:S01]  /*0e00*/  IMAD R15, R78, 0x4, R17 ;  /* 0x000000044e0f7824 */ /* 0x000fe200078e0211 */
[-C--:B------:R-:W-:Y:S01]  /*0e10*/  LEA R204, P3, R24, R137.reuse, 0x1 ;  /* 0x0000008918cc7211 */ /* 0x080fe200078608ff */
[C---:B------:R-:W-:Y:S01]  /*0e20*/  IMAD R46, R73.reuse, 0x2, R44 ;  /* 0x00000002492e7824 */ /* 0x040fe200078e022c */
[-C--:B------:R-:W-:Y:S01]  /*0e30*/  LEA R202, P4, R26, R137.reuse, 0x1 ;  /* 0x000000891aca7211 */ /* 0x080fe200078808ff */
[----:B------:R-:W-:Y:S01]  /*0e40*/  IMAD R19, R78, 0x4, R15 ;  /* 0x000000044e137824 */ /* 0x000fe200078e020f */
[----:B------:R-:W-:Y:S01]  /*0e50*/  LEA R200, P5, R28, R137, 0x1 ;  /* 0x000000891cc87211 */ /* 0x000fe200078a08ff */
[----:B------:R-:W-:Y:S01]  /*0e60*/  IMAD.MOV.U32 R212, RZ, RZ, 0x3f800000 ;  /* 0x3f800000ffd47424 */ /* 0x000fe200078e00ff */
[C---:B------:R-:W-:Y:S01]  /*0e70*/  LEA R48, R73.reuse, R46, 0x1 ;  /* 0x0000002e49307211 */ /* 0x040fe200078e08ff */
[----:B------:R-:W-:Y:S01]  /*0e80*/  IMAD R18, R78, 0x4, R19 ;  /* 0x000000044e127824 */ /* 0x000fe200078e0213 */
[-C--:B------:R-:W-:Y:S01]  /*0e90*/  LEA.HI.X.SX32 R205, R24, R25.reuse, 0x1, P3 ;  /* 0x0000001918cd7211 */ /* 0x080fe200018f0eff */
[----:B------:R-:W-:Y:S01]  /*0ea0*/  IMAD.MOV.U32 R213, RZ, RZ, 0x3f800000 ;  /* 0x3f800000ffd57424 */ /* 0x000fe200078e00ff */
[-C--:B------:R-:W-:Y:S01]  /*0eb0*/  LEA.HI.X.SX32 R203, R26, R25.reuse, 0x1, P4 ;  /* 0x000000191acb7211 */ /* 0x080fe200020f0eff */
[C---:B------:R-:W-:Y:S01]  /*0ec0*/  IMAD R50, R73.reuse, 0x2, R48 ;  /* 0x0000000249327824 */ /* 0x040fe200078e0230 */
[----:B------:R-:W-:Y:S01]  /*0ed0*/  LEA.HI.X.SX32 R201, R28, R25, 0x1, P5 ;  /* 0x000000191cc97211 */ /* 0x000fe200028f0eff */
[----:B------:R-:W1:Y:S01]  /*0ee0*/  LDCU UR9, c[0x0][0x3a8] ;  /* 0x00007500ff0977ac */ /* 0x000e620008000800 */
[-C--:B------:R-:W-:Y:S01]  /*0ef0*/  LEA R198, P3, R30, R137.reuse, 0x1 ;  /* 0x000000891ec67211 */ /* 0x080fe200078608ff */
[C---:B------:R-:W-:Y:S01]  /*0f00*/  IMAD R52, R73.reuse, 0x2, R50 ;  /* 0x0000000249347824 */ /* 0x040fe200078e0232 */
[-C--:B------:R-:W-:Y:S01]  /*0f10*/  LEA R196, P4, R32, R137.reuse, 0x1 ;  /* 0x0000008920c47211 */ /* 0x080fe200078808ff */
[----:B------:R-:W-:Y:S01]  /*0f20*/  UMOV UR4, URZ ;  /* 0x000000ff00047c82 */ /* 0x000fe20008000000 */
[----:B------:R-:W-:Y:S01]  /*0f30*/  LEA R194, P5, R34, R137, 0x1 ;  /* 0x0000008922c27211 */ /* 0x000fe200078a08ff */
[----:B------:R-:W-:Y:S01]  /*0f40*/  IMAD R54, R73, 0x2, R52 ;  /* 0x0000000249367824 */ /* 0x000fe200078e0234 */
[----:B------:R-:W-:-:S02]  /*0f50*/  LEA.HI.X.SX32 R199, R30, R25, 0x1, P3 ;  /* 0x000000191ec77211 */ /* 0x000fc400018f0eff */
[-C--:B------:R-:W-:Y:S01]  /*0f60*/  LEA.HI.X.SX32 R197, R32, R25.reuse, 0x1, P4 ;  /* 0x0000001920c57211 */ /* 0x080fe200020f0eff */
[C---:B------:R-:W-:Y:S01]  /*0f70*/  IMAD R56, R73.reuse, 0x2, R54 ;  /* 0x0000000249387824 */ /* 0x040fe200078e0236 */
[----:B------:R-:W-:Y:S02]  /*0f80*/  LEA.HI.X.SX32 R195, R34, R25, 0x1, P5 ;  /* 0x0000001922c37211 */ /* 0x000fe400028f0eff */
[----:B------:R-:W-:Y:S01]  /*0f90*/  LEA R33, R78, R18, 0x2 ;  /* 0x000000124e217211 */ /* 0x000fe200078e10ff */
[C---:B------:R-:W-:Y:S01]  /*0fa0*/  IMAD R58, R73.reuse, 0x2, R56 ;  /* 0x00000002493a7824 */ /* 0x040fe200078e0238 */
[-C--:B------:R-:W-:Y:S02]  /*0fb0*/  LEA R192, P3, R36, R137.reuse, 0x1 ;  /* 0x0000008924c07211 */ /* 0x080fe400078608ff */
[-C--:B------:R-:W-:Y:S01]  /*0fc0*/  LEA R190, P4, R38, R137.reuse, 0x1 ;  /* 0x0000008926be7211 */ /* 0x080fe200078808ff */
[C---:B------:R-:W-:Y:S01]  /*0fd0*/  IMAD R60, R73.reuse, 0x2, R58 ;  /* 0x00000002493c7824 */ /* 0x040fe200078e023a */
[-C--:B------:R-:W-:Y:S01]  /*0fe0*/  LEA R188, P5, R40, R137.reuse, 0x1 ;  /* 0x0000008928bc7211 */ /* 0x080fe200078a08ff */
[----:B------:R-:W-:Y:S01]  /*0ff0*/  IMAD R35, R78, 0x4, R33 ;  /* 0x000000044e237824 */ /* 0x000fe200078e0221 */
[----:B------:R-:W-:Y:S01]  /*1000*/  LEA R180, P6, R48, R137, 0x1 ;  /* 0x0000008930b47211 */ /* 0x000fe200078c08ff */
[----:B------:R-:W-:Y:S01]  /*1010*/  IMAD R62, R73, 0x2, R60 ;  /* 0x00000002493e7824 */ /* 0x000fe200078e023c */
[-C--:B------:R-:W-:Y:S01]  /*1020*/  LEA.HI.X.SX32 R193, R36, R25.reuse, 0x1, P3 ;  /* 0x0000001924c17211 */ /* 0x080fe200018f0eff */
[----:B------:R-:W-:Y:S01]  /*1030*/  IMAD R37, R78, 0x4, R35 ;  /* 0x000000044e257824 */ /* 0x000fe200078e0223 */
[----:B------:R-:W-:-:S02]  /*1040*/  LEA.HI.X.SX32 R191, R38, R25, 0x1, P4 ;  /* 0x0000001926bf7211 */ /* 0x000fc400020f0eff */
[C---:B------:R-:W-:Y:S01]  /*1050*/  LEA R64, R73.reuse, R62, 0x1 ;  /* 0x0000003e49407211 */ /* 0x040fe200078e08ff */
[----:B------:R-:W-:Y:S01]  /*1060*/  IMAD R39, R78, 0x4, R37 ;  /* 0x000000044e277824 */ /* 0x000fe200078e0225 */
[----:B------:R-:W-:Y:S02]  /*1070*/  LEA.HI.X.SX32 R189, R40, R25, 0x1, P5 ;  /* 0x0000001928bd7211 */ /* 0x000fe400028f0eff */
[-C--:B------:R-:W-:Y:S01]  /*1080*/  LEA R186, P3, R42, R137.reuse, 0x1 ;  /* 0x000000892aba7211 */ /* 0x080fe200078608ff */
[C---:B------:R-:W-:Y:S01]  /*1090*/  IMAD R66, R73.reuse, 0x2, R64 ;  /* 0x0000000249427824 */ /* 0x040fe200078e0240 */
[-C--:B------:R-:W-:Y:S01]  /*10a0*/  LEA R184, P4, R44, R137.reuse, 0x1 ;  /* 0x000000892cb87211 */ /* 0x080fe200078808ff */
[----:B------:R-:W-:Y:S01]  /*10b0*/  IMAD R41, R78, 0x4, R39 ;  /* 0x000000044e297824 */ /* 0x000fe200078e0227 */
[----:B------:R-:W-:Y:S02]  /*10c0*/  LEA R182, P5, R46, R137, 0x1 ;  /* 0x000000892eb67211 */ /* 0x000fe400078a08ff */
[----:B------:R-:W-:-:S02]  /*10d0*/  LEA R68, R73, R66, 0x1 ;  /* 0x0000004249447211 */ /* 0x000fc400078e08ff */
[----:B------:R-:W-:Y:S02]  /*10e0*/  LEA.HI.X.SX32 R181, R48, R25, 0x1, P6 ;  /* 0x0000001930b57211 */ /* 0x000fe400030f0eff */
[----:B------:R-:W-:Y:S01]  /*10f0*/  LEA R172, P6, R56, R137, 0x1 ;  /* 0x0000008938ac7211 */ /* 0x000fe200078c08ff */
[C---:B------:R-:W-:Y:S01]  /*1100*/  IMAD R70, R73.reuse, 0x2, R68 ;  /* 0x0000000249467824 */ /* 0x040fe200078e0244 */
[-C--:B------:R-:W-:Y:S02]  /*1110*/  LEA.HI.X.SX32 R187, R42, R25.reuse, 0x1, P3 ;  /* 0x000000192abb7211 */ /* 0x080fe400018f0eff */
[-C--:B------:R-:W-:Y:S01]  /*1120*/  LEA.HI.X.SX32 R185, R44, R25.reuse, 0x1, P4 ;  /* 0x000000192cb97211 */ /* 0x080fe200020f0eff */
[C---:B------:R-:W-:Y:S01]  /*1130*/  IMAD R72, R73.reuse, 0x2, R70 ;  /* 0x0000000249487824 */ /* 0x040fe200078e0246 */
[----:B------:R-:W-:Y:S02]  /*1140*/  LEA.HI.X.SX32 R183, R46, R25, 0x1, P5 ;  /* 0x000000192eb77211 */ /* 0x000fe400028f0eff */
[-C--:B------:R-:W-:Y:S01]  /*1150*/  LEA R178, P3, R50, R137.reuse, 0x1 ;  /* 0x0000008932b27211 */ /* 0x080fe200078608ff */
[----:B------:R-:W-:Y:S01]  /*1160*/  IMAD R74, R73, 0x2, R72 ;  /* 0x00000002494a7824 */ /* 0x000fe200078e0248 */
[----:B------:R-:W-:-:S02]  /*1170*/  LEA R176, P4, R52, R137, 0x1 ;  /* 0x0000008934b07211 */ /* 0x000fc400078808ff */
[----:B------:R-:W-:Y:S01]  /*1180*/  LEA R174, P5, R54, R137, 0x1 ;  /* 0x0000008936ae7211 */ /* 0x000fe200078a08ff */
[C---:B------:R-:W-:Y:S01]  /*1190*/  IMAD R76, R73.reuse, 0x2, R74 ;  /* 0x00000002494c7824 */ /* 0x040fe200078e024a */
[----:B------:R-:W-:Y:S02]  /*11a0*/  LEA.HI.X.SX32 R173, R56, R25, 0x1, P6 ;  /* 0x0000001938ad7211 */ /* 0x000fe400030f0eff */
[----:B------:R-:W-:Y:S01]  /*11b0*/  LEA R162, P6, R64, R137, 0x1 ;  /* 0x0000008940a27211 */ /* 0x000fe200078c08ff */
[C---:B------:R-:W-:Y:S01]  /*11c0*/  IMAD R14, R73.reuse, 0x2, R76 ;  /* 0x00000002490e7824 */ /* 0x040fe200078e024c */
[-C--:B------:R-:W-:Y:S02]  /*11d0*/  LEA.HI.X.SX32 R179, R50, R25.reuse, 0x1, P3 ;  /* 0x0000001932b37211 */ /* 0x080fe400018f0eff */
[-C--:B------:R-:W-:Y:S01]  /*11e0*/  LEA.HI.X.SX32 R177, R52, R25.reuse, 0x1, P4 ;  /* 0x0000001934b17211 */ /* 0x080fe200020f0eff */
[----:B------:R-:W-:Y:S01]  /*11f0*/  IMAD R13, R73, 0x2, R14 ;  /* 0x00000002490d7824 */ /* 0x000fe200078e020e */
[----:B------:R-:W-:-:S02]  /*1200*/  LEA.HI.X.SX32 R175, R54, R25, 0x1, P5 ;  /* 0x0000001936af7211 */ /* 0x000fc400028f0eff */
[-C--:B------:R-:W-:Y:S02]  /*1210*/  LEA R170, P3, R58, R137.reuse, 0x1 ;  /* 0x000000893aaa7211 */ /* 0x080fe400078608ff */
[-C--:B------:R-:W-:Y:S02]  /*1220*/  LEA R168, P4, R60, R137.reuse, 0x1 ;  /* 0x000000893ca87211 */ /* 0x080fe400078808ff */
[----:B------:R-:W-:Y:S02]  /*1230*/  LEA R166, P5, R62, R137, 0x1 ;  /* 0x000000893ea67211 */ /* 0x000fe400078a08ff */
[----:B------:R-:W-:Y:S02]  /*1240*/  LEA.HI.X.SX32 R163, R64, R25, 0x1, P6 ;  /* 0x0000001940a37211 */ /* 0x000fe400030f0eff */
[----:B------:R-:W-:Y:S02]  /*1250*/  LEA R148, P6, R72, R137, 0x1 ;  /* 0x0000008948947211 */ /* 0x000fe400078c08ff */
[----:B------:R-:W-:-:S02]  /*1260*/  LEA.HI.X.SX32 R171, R58, R25, 0x1, P3 ;  /* 0x000000193aab7211 */ /* 0x000fc400018f0eff */
[-C--:B------:R-:W-:Y:S02]  /*1270*/  LEA.HI.X.SX32 R169, R60, R25.reuse, 0x1, P4 ;  /* 0x000000193ca97211 */ /* 0x080fe400020f0eff */
[----:B------:R-:W-:Y:S02]  /*1280*/  LEA.HI.X.SX32 R167, R62, R25, 0x1, P5 ;  /* 0x000000193ea77211 */ /* 0x000fe400028f0eff */
[-C--:B------:R-:W-:Y:S02]  /*1290*/  LEA R158, P3, R66, R137.reuse, 0x1 ;  /* 0x00000089429e7211 */ /* 0x080fe400078608ff */
[-C--:B------:R-:W-:Y:S02]  /*12a0*/  LEA R154, P4, R68, R137.reuse, 0x1 ;  /* 0x00000089449a7211 */ /* 0x080fe400078808ff */
[----:B------:R-:W-:Y:S02]  /*12b0*/  LEA R150, P5, R70, R137, 0x1 ;  /* 0x0000008946967211 */ /* 0x000fe400078a08ff */
[----:B------:R-:W-:-:S02]  /*12c0*/  LEA.HI.X.SX32 R149, R72, R25, 0x1, P6 ;  /* 0x0000001948957211 */ /* 0x000fc400030f0eff */
[----:B------:R-:W-:Y:S02]  /*12d0*/  LEA R43, R78, R41, 0x2 ;  /* 0x000000294e2b7211 */ /* 0x000fe400078e10ff */
[----:B------:R-:W-:Y:S02]  /*12e0*/  LEA R136, P6, R13, R137, 0x1 ;  /* 0x000000890d887211 */ /* 0x000fe400078c08ff */
[-C--:B------:R-:W-:Y:S02]  /*12f0*/  LEA.HI.X.SX32 R159, R66, R25.reuse, 0x1, P3 ;  /* 0x00000019429f7211 */ /* 0x080fe400018f0eff */
[-C--:B------:R-:W-:Y:S02]  /*1300*/  LEA.HI.X.SX32 R155, R68, R25.reuse, 0x1, P4 ;  /* 0x00000019449b7211 */ /* 0x080fe400020f0eff */
[----:B------:R-:W-:Y:S02]  /*1310*/  LEA.HI.X.SX32 R151, R70, R25, 0x1, P5 ;  /* 0x0000001946977211 */ /* 0x000fe400028f0eff */
[----:B------:R-:W-:-:S02]  /*1320*/  LEA R146, P3, R74, R137, 0x1 ;  /* 0x000000894a927211 */ /* 0x000fc400078608ff */
[-C--:B------:R-:W-:Y:S02]  /*1330*/  LEA R140, P4, R76, R137.reuse, 0x1 ;  /* 0x000000894c8c7211 */ /* 0x080fe400078808ff */
[----:B------:R-:W-:Y:S02]  /*1340*/  LEA R138, P5, R14, R137, 0x1 ;  /* 0x000000890e8a7211 */ /* 0x000fe400078a08ff */
[-C--:B------:R-:W-:Y:S01]  /*1350*/  LEA.HI.X.SX32 R137, R13, R25.reuse, 0x1, P6 ;  /* 0x000000190d897211 */ /* 0x080fe200030f0eff */
[----:B------:R-:W-:Y:S01]  /*1360*/  IMAD R13, R78, 0x4, R43 ;  /* 0x000000044e0d7824 */ /* 0x000fe200078e022b */
[-C--:B------:R-:W-:Y:S02]  /*1370*/  LEA.HI.X.SX32 R139, R14, R25.reuse, 0x1, P5 ;  /* 0x000000190e8b7211 */ /* 0x080fe400028f0eff */
[----:B------:R-:W-:Y:S01]  /*1380*/  LEA.HI.X.SX32 R147, R74, R25, 0x1, P3 ;  /* 0x000000194a937211 */ /* 0x000fe200018f0eff */
[----:B------:R-:W-:Y:S01]  /*1390*/  IMAD R14, R78, 0x4, R13 ;  /* 0x000000044e0e7824 */ /* 0x000fe200078e020d */
[----:B------:R-:W-:-:S02]  /*13a0*/  IADD3.X R84, PT, PT, R16, UR5, R83, P1, P2 ;  /* 0x0000000510547c10 */ /* 0x000fc40008fe4453 */
[-C--:B------:R-:W-:Y:S01]  /*13b0*/  LEA R20, P1, R21, R82.reuse, 0x1 ;  /* 0x0000005215147211 */ /* 0x080fe200078208ff */
[C---:B------:R-:W-:Y:S01]  /*13c0*/  IMAD R16, R78.reuse, 0x4, R14 ;  /* 0x000000044e107824 */ /* 0x040fe200078e020e */
[----:B------:R-:W-:Y:S02]  /*13d0*/  LEA R26, P3, R15, R82, 0x1 ;  /* 0x000000520f1a7211 */ /* 0x000fe400078608ff */
[-C--:B------:R-:W-:Y:S02]  /*13e0*/  LEA.HI.X.SX32 R21, R21, R84.reuse, 0x1, P1 ;  /* 0x0000005415157211 */ /* 0x080fe400008f0eff */
[----:B------:R-:W-:Y:S01]  /*13f0*/  LEA.HI.X.SX32 R27, R15, R84, 0x1, P3 ;  /* 0x000000540f1b7211 */ /* 0x000fe200018f0eff */
[----:B------:R-:W-:Y:S01]  /*1400*/  IMAD R15, R78, 0x4, R16 ;  /* 0x000000044e0f7824 */ /* 0x000fe200078e0210 */
[-C--:B------:R-:W-:Y:S02]  /*1410*/  LEA R22, P2, R23, R82.reuse, 0x1 ;  /* 0x0000005217167211 */ /* 0x080fe400078408ff */
[----:B------:R-:W-:-:S02]  /*1420*/  LEA R24, P1, R17, R82, 0x1 ;  /* 0x0000005211187211 */ /* 0x000fc400078208ff */
[----:B------:R-:W-:Y:S02]  /*1430*/  LEA.HI.X.SX32 R141, R76, R25, 0x1, P4 ;  /* 0x000000194c8d7211 */ /* 0x000fe400020f0eff */
[-C--:B------:R-:W-:Y:S02]  /*1440*/  LEA.HI.X.SX32 R23, R23, R84.reuse, 0x1, P2 ;  /* 0x0000005417177211 */ /* 0x080fe400010f0eff */
[----:B------:R-:W-:Y:S02]  /*1450*/  LEA.HI.X.SX32 R25, R17, R84, 0x1, P1 ;  /* 0x0000005411197211 */ /* 0x000fe400008f0eff */
[-C--:B------:R-:W-:Y:S02]  /*1460*/  LEA R30, P2, R18, R82.reuse, 0x1 ;  /* 0x00000052121e7211 */ /* 0x080fe400078408ff */
[----:B------:R-:W-:Y:S02]  /*1470*/  LEA R17, R78, R15, 0x2 ;  /* 0x0000000f4e117211 */ /* 0x000fe400078e10ff */
[----:B------:R-:W-:-:S02]  /*1480*/  LEA R28, P1, R19, R82, 0x1 ;  /* 0x00000052131c7211 */ /* 0x000fc400078208ff */
[----:B------:R-:W-:Y:S01]  /*1490*/  LEA.HI.X.SX32 R31, R18, R84, 0x1, P2 ;  /* 0x00000054121f7211 */ /* 0x000fe200010f0eff */
[C---:B------:R-:W-:Y:S01]  /*14a0*/  IMAD R18, R78.reuse, 0x4, R17 ;  /* 0x000000044e127824 */ /* 0x040fe200078e0211 */
[----:B------:R-:W-:Y:S02]  /*14b0*/  LEA R32, P3, R33, R82, 0x1 ;  /* 0x0000005221207211 */ /* 0x000fe400078608ff */
[-C--:B------:R-:W-:Y:S01]  /*14c0*/  LEA.HI.X.SX32 R29, R19, R84.reuse, 0x1, P1 ;  /* 0x00000054131d7211 */ /* 0x080fe200008f0eff */
[C---:B------:R-:W-:Y:S01]  /*14d0*/  IMAD R19, R78.reuse, 0x4, R18 ;  /* 0x000000044e137824 */ /* 0x040fe200078e0212 */
[----:B------:R-:W-:Y:S02]  /*14e0*/  LEA.HI.X.SX32 R33, R33, R84, 0x1, P3 ;  /* 0x0000005421217211 */ /* 0x000fe400018f0eff */
[-C--:B------:R-:W-:Y:S01]  /*14f0*/  LEA R38, P3, R39, R82.reuse, 0x1 ;  /* 0x0000005227267211 */ /* 0x080fe200078608ff */
[----:B------:R-:W-:Y:S01]  /*1500*/  IMAD R59, R78, 0x4, R19 ;  /* 0x000000044e3b7824 */ /* 0x000fe200078e0213 */
[----:B------:R-:W-:-:S02]  /*1510*/  LEA R34, P1, R35, R82, 0x1 ;  /* 0x0000005223227211 */ /* 0x000fc400078208ff */
[----:B------:R-:W-:Y:S01]  /*1520*/  LEA.HI.X.SX32 R39, R39, R84, 0x1, P3 ;  /* 0x0000005427277211 */ /* 0x000fe200018f0eff */
[C---:B------:R-:W-:Y:S01]  /*1530*/  IMAD R61, R78.reuse, 0x4, R59 ;  /* 0x000000044e3d7824 */ /* 0x040fe200078e023b */
[----:B------:R-:W-:Y:S02]  /*1540*/  LEA R44, P3, R13, R82, 0x1 ;  /* 0x000000520d2c7211 */ /* 0x000fe400078608ff */
[----:B------:R-:W-:Y:S02]  /*1550*/  LEA.HI.X.SX32 R35, R35, R84, 0x1, P1 ;  /* 0x0000005423237211 */ /* 0x000fe400008f0eff */
[----:B------:R-:W-:Y:S02]  /*1560*/  LEA R40, P1, R41, R82, 0x1 ;  /* 0x0000005229287211 */ /* 0x000fe400078208ff */
[----:B------:R-:W-:Y:S02]  /*1570*/  LEA.HI.X.SX32 R45, R13, R84, 0x1, P3 ;  /* 0x000000540d2d7211 */ /* 0x000fe400018f0eff */
[----:B------:R-:W-:-:S02]  /*1580*/  LEA R13, R78, R61, 0x2 ;  /* 0x0000003d4e0d7211 */ /* 0x000fc400078e10ff */
[----:B------:R-:W-:Y:S02]  /*1590*/  LEA R36, P2, R37, R82, 0x1 ;  /* 0x0000005225247211 */ /* 0x000fe400078408ff */
[----:B------:R-:W-:Y:S01]  /*15a0*/  LEA.HI.X.SX32 R41, R41, R84, 0x1, P1 ;  /* 0x0000005429297211 */ /* 0x000fe200008f0eff */
[----:B------:R-:W-:Y:S01]  /*15b0*/  IMAD R65, R78, 0x4, R13 ;  /* 0x000000044e417824 */ /* 0x000fe200078e020d */
[----:B------:R-:W-:Y:S02]  /*15c0*/  LEA R46, P1, R14, R82, 0x1 ;  /* 0x000000520e2e7211 */ /* 0x000fe400078208ff */
[----:B------:R-:W-:Y:S02]  /*15d0*/  LEA.HI.X.SX32 R37, R37, R84, 0x1, P2 ;  /* 0x0000005425257211 */ /* 0x000fe400010f0eff */
[-C--:B------:R-:W-:Y:S02]  /*15e0*/  LEA R42, P2, R43, R82.reuse, 0x1 ;  /* 0x000000522b2a7211 */ /* 0x080fe400078408ff */
[----:B------:R-:W-:-:S02]  /*15f0*/  LEA R50, P3, R15, R82, 0x1 ;  /* 0x000000520f327211 */ /* 0x000fc400078608ff */
[-C--:B------:R-:W-:Y:S01]  /*1600*/  LEA.HI.X.SX32 R47, R14, R84.reuse, 0x1, P1 ;  /* 0x000000540e2f7211 */ /* 0x080fe200008f0eff */
[----:B------:R-:W-:Y:S01]  /*1610*/  IMAD R14, R78, 0x4, R65 ;  /* 0x000000044e0e7824 */ /* 0x000fe200078e0241 */
[----:B------:R-:W-:Y:S02]  /*1620*/  LEA.HI.X.SX32 R43, R43, R84, 0x1, P2 ;  /* 0x000000542b2b7211 */ /* 0x000fe400010f0eff */
[----:B------:R-:W-:Y:S02]  /*1630*/  LEA R48, P2, R16, R82, 0x1 ;  /* 0x0000005210307211 */ /* 0x000fe400078408ff */
[-C--:B------:R-:W-:Y:S01]  /*1640*/  LEA.HI.X.SX32 R51, R15, R84.reuse, 0x1, P3 ;  /* 0x000000540f337211 */ /* 0x080fe200018f0eff */
[----:B------:R-:W-:Y:S01]  /*1650*/  IMAD R15, R78, 0x4, R14 ;  /* 0x000000044e0f7824 */ /* 0x000fe200078e020e */
[----:B------:R-:W-:Y:S02]  /*1660*/  LEA.HI.X.SX32 R49, R16, R84, 0x1, P2 ;  /* 0x0000005410317211 */ /* 0x000fe400010f0eff */
[-C--:B------:R-:W-:Y:S01]  /*1670*/  LEA R52, P1, R17, R82.reuse, 0x1 ;  /* 0x0000005211347211 */ /* 0x080fe200078208ff */
[----:B------:R-:W-:Y:S01]  /*1680*/  IMAD R16, R78, 0x4, R15 ;  /* 0x000000044e107824 */ /* 0x000fe200078e020f */
[----:B------:R-:W-:-:S02]  /*1690*/  LEA R56, P3, R19, R82, 0x1 ;  /* 0x0000005213387211 */ /* 0x000fc400078608ff */
[----:B------:R-:W-:Y:S02]  /*16a0*/  LEA R54, P2, R18, R82, 0x1 ;  /* 0x0000005212367211 */ /* 0x000fe400078408ff */
[-C--:B------:R-:W-:Y:S02]  /*16b0*/  LEA.HI.X.SX32 R53, R17, R84.reuse, 0x1, P1 ;  /* 0x0000005411357211 */ /* 0x080fe400008f0eff */
[----:B------:R-:W-:Y:S01]  /*16c0*/  LEA.HI.X.SX32 R57, R19, R84, 0x1, P3 ;  /* 0x0000005413397211 */ /* 0x000fe200018f0eff */
[----:B------:R-:W-:Y:S01]  /*16d0*/  IMAD.MOV.U32 R19, RZ, RZ, -0x800000 ;  /* 0xff800000ff137424 */ /* 0x000fe200078e00ff */
[----:B------:R-:W-:Y:S02]  /*16e0*/  LEA R62, P3, R13, R82, 0x1 ;  /* 0x000000520d3e7211 */ /* 0x000fe400078608ff */
[----:B------:R-:W-:Y:S02]  /*16f0*/  LEA R17, R78, R16, 0x2 ;  /* 0x000000104e117211 */ /* 0x000fe400078e10ff */
[----:B------:R-:W-:-:S02]  /*1700*/  LEA.HI.X.SX32 R55, R18, R84, 0x1, P2 ;  /* 0x0000005412377211 */ /* 0x000fc400010f0eff */
[----:B------:R-:W-:Y:S02]  /*1710*/  LEA R60, P2, R61, R82, 0x1 ;  /* 0x000000523d3c7211 */ /* 0x000fe400078408ff */
[-C--:B------:R-:W-:Y:S01]  /*1720*/  LEA.HI.X.SX32 R63, R13, R84.reuse, 0x1, P3 ;  /* 0x000000540d3f7211 */ /* 0x080fe200018f0eff */
[----:B------:R-:W-:Y:S01]  /*1730*/  IMAD R13, R78, 0x4, R17 ;  /* 0x000000044e0d7824 */ /* 0x000fe200078e0211 */
[----:B------:R-:W-:Y:S02]  /*1740*/  LEA.HI.X.SX32 R61, R61, R84, 0x1, P2 ;  /* 0x000000543d3d7211 */ /* 0x000fe400010f0eff */
[-C--:B------:R-:W-:Y:S01]  /*1750*/  LEA R66, P2, R14, R82.reuse, 0x1 ;  /* 0x000000520e427211 */ /* 0x080fe200078408ff */
[----:B------:R-:W-:Y:S01]  /*1760*/  IMAD R18, R78, 0x4, R13 ;  /* 0x000000044e127824 */ /* 0x000fe200078e020d */
[-C--:B------:R-:W-:Y:S02]  /*1770*/  LEA R58, P1, R59, R82.reuse, 0x1 ;  /* 0x000000523b3a7211 */ /* 0x080fe400078208ff */
[----:B------:R-:W-:-:S02]  /*1780*/  LEA R68, P3, R15, R82, 0x1 ;  /* 0x000000520f447211 */ /* 0x000fc400078608ff */
[-C--:B------:R-:W-:Y:S01]  /*1790*/  LEA.HI.X.SX32 R67, R14, R84.reuse, 0x1, P2 ;  /* 0x000000540e437211 */ /* 0x080fe200010f0eff */
[C---:B------:R-:W-:Y:S01]  /*17a0*/  IMAD R14, R78.reuse, 0x4, R18 ;  /* 0x000000044e0e7824 */ /* 0x040fe200078e0212 */
[----:B------:R-:W-:Y:S02]  /*17b0*/  LEA.HI.X.SX32 R59, R59, R84, 0x1, P1 ;  /* 0x000000543b3b7211 */ /* 0x000fe400008f0eff */
[----:B------:R-:W-:Y:S02]  /*17c0*/  LEA R64, P1, R65, R82, 0x1 ;  /* 0x0000005241407211 */ /* 0x000fe400078208ff */
[----:B------:R-:W-:Y:S01]  /*17d0*/  LEA.HI.X.SX32 R69, R15, R84, 0x1, P3 ;  /* 0x000000540f457211 */ /* 0x000fe200018f0eff */
[----:B------:R-:W-:Y:S01]  /*17e0*/  IMAD R15, R78, 0x4, R14 ;  /* 0x000000044e0f7824 */ /* 0x000fe200078e020e */
[----:B------:R-:W-:Y:S02]  /*17f0*/  LEA R74, P3, R13, R82, 0x1 ;  /* 0x000000520d4a7211 */ /* 0x000fe400078608ff */
[----:B------:R-:W-:-:S02]  /*1800*/  LEA.HI.X.SX32 R65, R65, R84, 0x1, P1 ;  /* 0x0000005441417211 */ /* 0x000fc400008f0eff */
[-C--:B------:R-:W-:Y:S02]  /*1810*/  LEA R70, P1, R16, R82.reuse, 0x1 ;  /* 0x0000005210467211 */ /* 0x080fe400078208ff */
[----:B------:R-:W-:Y:S02]  /*1820*/  LEA R72, P2, R17, R82, 0x1 ;  /* 0x0000005211487211 */ /* 0x000fe400078408ff */
[-C--:B------:R-:W-:Y:S02]  /*1830*/  LEA.HI.X.SX32 R75, R13, R84.reuse, 0x1, P3 ;  /* 0x000000540d4b7211 */ /* 0x080fe400018f0eff */
[----:B------:R-:W-:Y:S02]  /*1840*/  LEA R13, R78, R15, 0x2 ;  /* 0x0000000f4e0d7211 */ /* 0x000fe400078e10ff */
[-C--:B------:R-:W-:Y:S02]  /*1850*/  LEA.HI.X.SX32 R71, R16, R84.reuse, 0x1, P1 ;  /* 0x0000005410477211 */ /* 0x080fe400008f0eff */
[----:B------:R-:W-:-:S02]  /*1860*/  LEA.HI.X.SX32 R73, R17, R84, 0x1, P2 ;  /* 0x0000005411497211 */ /* 0x000fc400010f0eff */
[-C--:B------:R-:W-:Y:S02]  /*1870*/  LEA R76, P1, R18, R82.reuse, 0x1 ;  /* 0x00000052124c7211 */ /* 0x080fe400078208ff */
[-C--:B------:R-:W-:Y:S02]  /*1880*/  LEA R78, P2, R14, R82.reuse, 0x1 ;  /* 0x000000520e4e7211 */ /* 0x080fe400078408ff */
[-C--:B------:R-:W-:Y:S02]  /*1890*/  LEA R80, P3, R15, R82.reuse, 0x1 ;  /* 0x000000520f507211 */ /* 0x080fe400078608ff */
[----:B------:R-:W-:Y:S02]  /*18a0*/  LEA R82, P4, R13, R82, 0x1 ;  /* 0x000000520d527211 */ /* 0x000fe400078808ff */
[-C--:B------:R-:W-:Y:S02]  /*18b0*/  LEA.HI.X.SX32 R77, R18, R84.reuse, 0x1, P1 ;  /* 0x00000054124d7211 */ /* 0x080fe400008f0eff */
[----:B------:R-:W-:-:S02]  /*18c0*/  LEA.HI.X.SX32 R79, R14, R84, 0x1, P2 ;  /* 0x000000540e4f7211 */ /* 0x000fc400010f0eff */
[-C--:B------:R-:W-:Y:S02]  /*18d0*/  LEA.HI.X.SX32 R81, R15, R84.reuse, 0x1, P3 ;  /* 0x000000540f517211 */ /* 0x080fe400018f0eff */
[----:B------:R-:W-:Y:S02]  /*18e0*/  CS2R R14, SRZ ;  /* 0x00000000000e7805 */ /* 0x000fe4000001ff00 */
[----:B------:R-:W-:Y:S02]  /*18f0*/  LEA.HI.X.SX32 R83, R13, R84, 0x1, P4 ;  /* 0x000000540d537211 */ /* 0x000fe400020f0eff */
[C---:B------:R-:W-:Y:S02]  /*1900*/  LOP3.LUT R16, R5.reuse, 0x20, RZ, 0x3c, !PT ;  /* 0x0000002005107812 */ /* 0x040fe400078e3cff */
[C---:B------:R-:W-:Y:S02]  /*1910*/  LOP3.LUT R17, R5.reuse, 0x40, RZ, 0x3c, !PT ;  /* 0x0000004005117812 */ /* 0x040fe400078e3cff */
[----:B------:R-:W-:-:S02]  /*1920*/  LOP3.LUT R18, R5, 0x60, RZ, 0x3c, !PT ;  /* 0x0000006005127812 */ /* 0x000fc400078e3cff */
[C---:B------:R-:W-:Y:S02]  /*1930*/  LOP3.LUT P1, RZ, R0.reuse, 0x7, RZ, 0xc0, !PT ;  /* 0x0000000700ff7812 */ /* 0x040fe4000782c0ff */
[----:B------:R-:W-:Y:S02]  /*1940*/  LOP3.LUT P2, RZ, R0, 0x3, RZ, 0xc0, !PT ;  /* 0x0000000300ff7812 */ /* 0x000fe4000784c0ff */
[----:B------:R-:W-:Y:S02]  /*1950*/  LOP3.LUT R13, R10, 0x40, RZ, 0x3c, !PT ;  /* 0x000000400a0d7812 */ /* 0x000fe400078e3cff */
[----:B------:R-:W-:Y:S02]  /*1960*/  LOP3.LUT R12, R12, 0x40, RZ, 0x3c, !PT ;  /* 0x000000400c0c7812 */ /* 0x000fe400078e3cff */
[----:B01----:R-:W-:-:S07]  /*1970*/  LOP3.LUT R5, R11, 0x20, RZ, 0x3c, !PT ;  /* 0x000000200b057812 */ /* 0x003fce00078e3cff */
.L_x_1:
[----:B------:R-:W-:-:S04]  /*1980*/  IMAD.WIDE R88, R14, 0x2, R210 ;  /* 0x000000020e587825 */ /* 0x000fc800078e02d2 */
[C---:B------:R-:W-:Y:S01]  /*1990*/  IMAD.WIDE R90, R14.reuse, 0x2, R208 ;  /* 0x000000020e5a7825 */ /* 0x040fe200078e02d0 */
[----:B------:R0:W2:Y:S03]  /*19a0*/  LDG.E.U16 R84, desc[UR10][R88.64] ;  /* 0x0000000a58547981 */ /* 0x0000a6000c1e1500 */
[C---:B------:R-:W-:Y:S01]  /*19b0*/  IMAD.WIDE R106, R14.reuse, 0x2, R202 ;  /* 0x000000020e6a7825 */ /* 0x040fe200078e02ca */
[----:B------:R1:W3:Y:S03]  /*19c0*/  LDG.E.U16 R85, desc[UR10][R90.64] ;  /* 0x0000000a5a557981 */ /* 0x0002e6000c1e1500 */
[C---:B------:R-:W-:Y:S01]  /*19d0*/  IMAD.WIDE R110, R14.reuse, 0x2, R198 ;  /* 0x000000020e6e7825 */ /* 0x040fe200078e02c6 */
[----:B------:R4:W5:Y:S03]  /*19e0*/  LDG.E.U16 R104, desc[UR10][R106.64] ;  /* 0x0000000a6a687981 */ /* 0x000966000c1e1500 */
[C---:B------:R-:W-:Y:S01]  /*19f0*/  IMAD.WIDE R92, R14.reuse, 0x2, R206 ;  /* 0x000000020e5c7825 */ /* 0x040fe200078e02ce */
[----:B------:R0:W3:Y:S03]  /*1a00*/  LDG.E.U16 R112, desc[UR10][R110.64] ;  /* 0x0000000a6e707981 */ /* 0x0000e6000c1e1500 */
[C---:B------:R-:W-:Y:S01]  /*1a10*/  IMAD.WIDE R94, R14.reuse, 0x2, R204 ;  /* 0x000000020e5e7825 */ /* 0x040fe200078e02cc */
[----:B------:R1:W3:Y:S03]  /*1a20*/  LDG.E.U16 R86, desc[UR10][R92.64] ;  /* 0x0000000a5c567981 */ /* 0x0002e6000c1e1500 */
[C---:B------:R-:W-:Y:S01]  /*1a30*/  IMAD.WIDE R108, R14.reuse, 0x2, R200 ;  /* 0x000000020e6c7825 */ /* 0x040fe200078e02c8 */
[----:B------:R4:W3:Y:S03]  /*1a40*/  LDG.E.U16 R87, desc[UR10][R94.64] ;  /* 0x0000000a5e577981 */ /* 0x0008e6000c1e1500 */
[C---:B0-----:R-:W-:Y:S01]  /*1a50*/  IMAD.WIDE R88, R14.reuse, 0x2, R196 ;  /* 0x000000020e587825 */ /* 0x041fe200078e02c4 */
[----:B------:R0:W3:Y:S03]  /*1a60*/  LDG.E.U16 R105, desc[UR10][R108.64] ;  /* 0x0000000a6c697981 */ /* 0x0000e6000c1e1500 */
[C---:B-1----:R-:W-:Y:S01]  /*1a70*/  IMAD.WIDE R90, R14.reuse, 0x2, R194 ;  /* 0x000000020e5a7825 */ /* 0x042fe200078e02c2 */
[----:B------:R1:W3:Y:S03]  /*1a80*/  LDG.E.U16 R128, desc[UR10][R88.64] ;  /* 0x0000000a58807981 */ /* 0x0002e6000c1e1500 */
[C---:B------:R-:W-:Y:S01]  /*1a90*/  IMAD.WIDE R130, R14.reuse, 0x2, R188 ;  /* 0x000000020e827825 */ /* 0x040fe200078e02bc */
[----:B------:R0:W3:Y:S03]  /*1aa0*/  LDG.E.U16 R113, desc[UR10][R90.64] ;  /* 0x0000000a5a717981 */ /* 0x0000e6000c1e1500 */
[C---:B------:R-:W-:Y:S01]  /*1ab0*/  IMAD.WIDE R120, R14.reuse, 0x2, R192 ;  /* 0x000000020e787825 */ /* 0x040fe200078e02c0 */
[----:B------:R0:W3:Y:S03]  /*1ac0*/  LDG.E.U16 R129, desc[UR10][R130.64] ;  /* 0x0000000a82817981 */ /* 0x0000e6000c1e1500 */
[C---:B------:R-:W-:Y:S01]  /*1ad0*/  IMAD.WIDE R122, R14.reuse, 0x2, R190 ;  /* 0x000000020e7a7825 */ /* 0x040fe200078e02be */
[----:B------:R0:W3:Y:S03]  /*1ae0*/  LDG.E.U16 R114, desc[UR10][R120.64] ;  /* 0x0000000a78727981 */ /* 0x0000e6000c1e1500 */
[C---:B----4-:R-:W-:Y:S01]  /*1af0*/  IMAD.WIDE R106, R14.reuse, 0x2, R182 ;  /* 0x000000020e6a7825 */ /* 0x050fe200078e02b6 */
[----:B------:R4:W3:Y:S03]  /*1b00*/  LDG.E.U16 R115, desc[UR10][R122.64] ;  /* 0x0000000a7a737981 */ /* 0x0008e6000c1e1500 */
[C---:B------:R-:W-:Y:S01]  /*1b10*/  IMAD.WIDE R110, R14.reuse, 0x2, R176 ;  /* 0x000000020e6e7825 */ /* 0x040fe200078e02b0 */
[----:B------:R-:W3:Y:S03]  /*1b20*/  LDG.E.U16 R160, desc[UR10][R106.64] ;  /* 0x0000000a6aa07981 */ /* 0x000ee6000c1e1500 */
[C---:B------:R-:W-:Y:S01]  /*1b30*/  IMAD.WIDE R92, R14.reuse, 0x2, R186 ;  /* 0x000000020e5c7825 */ /* 0x040fe200078e02ba */
[----:B------:R1:W3:Y:S03]  /*1b40*/  LDG.E.U16 R164, desc[UR10][R110.64] ;  /* 0x0000000a6ea47981 */ /* 0x0002e6000c1e1500 */
[C---:B------:R-:W-:Y:S01]  /*1b50*/  IMAD.WIDE R94, R14.reuse, 0x2, R184 ;  /* 0x000000020e5e7825 */ /* 0x040fe200078e02b8 */
[----:B------:R-:W3:Y:S03]  /*1b60*/  LDG.E.U16 R156, desc[UR10][R92.64] ;  /* 0x0000000a5c9c7981 */ /* 0x000ee6000c1e1500 */
        /* <DEDUP_REMOVED lines=8> */
[----:B------:R-:W-:-:S02]  /*1bf0*/  IMAD.WIDE R144, R14, 0x2, R146 ;  /* 0x000000020e907825 */ /* 0x000fc400078e0292 */
[----:B------:R-:W3:Y:S02]  /*1c00*/  LDG.E.U16 R131, desc[UR10][R130.64] ;  /* 0x0000000a82837981 */ /* 0x000ee4000c1e1500 */
[C---:B------:R-:W-:Y:S02]  /*1c10*/  IMAD.WIDE R120, R14.reuse, 0x2, R168 ;  /* 0x000000020e787825 */ /* 0x040fe400078e02a8 */
[----:B------:R-:W3:Y:S02]  /*1c20*/  LDG.E.U16 R144, desc[UR10][R144.64] ;  /* 0x0000000a90907981 */ /* 0x000ee4000c1e1500 */
[C---:B------:R-:W-:Y:S02]  /*1c30*/  IMAD.WIDE R142, R14.reuse, 0x2, R154 ;  /* 0x000000020e8e7825 */ /* 0x040fe400078e029a */
[----:B------:R-:W3:Y:S02]  /*1c40*/  LDG.E.U16 R120, desc[UR10][R120.64] ;  /* 0x0000000a78787981 */ /* 0x000ee4000c1e1500 */
[----:B------:R-:W-:-:S02]  /*1c50*/  IMAD.WIDE R152, R14, 0x2, R140 ;  /* 0x000000020e987825 */ /* 0x000fc400078e028c */
[----:B------:R-:W3:Y:S02]  /*1c60*/  LDG.E.U16 R142, desc[UR10][R142.64] ;  /* 0x0000000a8e8e7981 */ /* 0x000ee4000c1e1500 */
[C---:B----4-:R-:W-:Y:S02]  /*1c70*/  IMAD.WIDE R122, R14.reuse, 0x2, R166 ;  /* 0x000000020e7a7825 */ /* 0x050fe400078e02a6 */
[----:B------:R-:W4:Y:S02]  /*1c80*/  LDG.E.U16 R152, desc[UR10][R152.64] ;  /* 0x0000000a98987981 */ /* 0x000f24000c1e1500 */
[C---:B------:R-:W-:Y:S02]  /*1c90*/  IMAD.WIDE R110, R14.reuse, 0x2, R150 ;  /* 0x000000020e6e7825 */ /* 0x040fe400078e0296 */
[----:B------:R-:W4:Y:S02]  /*1ca0*/  LDG.E.U16 R122, desc[UR10][R122.64] ;  /* 0x0000000a7a7a7981 */ /* 0x000f24000c1e1500 */
[----:B------:R-:W-:-:S02]  /*1cb0*/  IMAD.WIDE R106, R14, 0x2, R138 ;  /* 0x000000020e6a7825 */ /* 0x000fc400078e028a */
[----:B------:R-:W4:Y:S02]  /*1cc0*/  LDG.E.U16 R110, desc[UR10][R110.64] ;  /* 0x0000000a6e6e7981 */ /* 0x000f24000c1e1500 */
[C---:B0-----:R-:W-:Y:S02]  /*1cd0*/  IMAD.WIDE R94, R14.reuse, 0x2, R172 ;  /* 0x000000020e5e7825 */ /* 0x041fe400078e02ac */
[----:B------:R0:W4:Y:S02]  /*1ce0*/  LDG.E.U16 R106, desc[UR10][R106.64] ;  /* 0x0000000a6a6a7981 */ /* 0x000124000c1e1500 */
[C---:B------:R-:W-:Y:S02]  /*1cf0*/  IMAD.WIDE R92, R14.reuse, 0x2, R162 ;  /* 0x000000020e5c7825 */ /* 0x040fe400078e02a2 */
[----:B------:R-:W4:Y:S02]  /*1d00*/  LDG.E.U16 R94, desc[UR10][R94.64] ;  /* 0x0000000a5e5e7981 */ /* 0x000f24000c1e1500 */
[----:B-1----:R-:W-:-:S02]  /*1d10*/  IMAD.WIDE R108, R14, 0x2, R180 ;  /* 0x000000020e6c7825 */ /* 0x002fc400078e02b4 */
[----:B------:R-:W4:Y:S02]  /*1d20*/  LDG.E.U16 R92, desc[UR10][R92.64] ;  /* 0x0000000a5c5c7981 */ /* 0x000f24000c1e1500 */
[C---:B------:R-:W-:Y:S02]  /*1d30*/  IMAD.WIDE R88, R14.reuse, 0x2, R148 ;  /* 0x000000020e587825 */ /* 0x040fe400078e0294 */
[----:B------:R1:W4:Y:S02]  /*1d40*/  LDG.E.U16 R130, desc[UR10][R108.64] ;  /* 0x0000000a6c827981 */ /* 0x000324000c1e1500 */
[----:B------:R-:W-:Y:S02]  /*1d50*/  IMAD.WIDE R90, R14, 0x2, R136 ;  /* 0x000000020e5a7825 */ /* 0x000fe400078e0288 */
[----:B------:R1:W4:Y:S04]  /*1d60*/  LDG.E.U16 R143, desc[UR10][R88.64] ;  /* 0x0000000a588f7981 */ /* 0x000328000c1e1500 */
[----:B------:R1:W4:Y:S01]  /*1d70*/  LDG.E.U16 R145, desc[UR10][R90.64] ;  /* 0x0000000a5a917981 */ /* 0x000322000c1e1500 */
[----:B0-----:R-:W-:-:S02]  /*1d80*/  LOP3.LUT R107, R0, 0x7f, RZ, 0xc0, !PT ;  /* 0x0000007f006b7812 */ /* 0x001fc400078ec0ff */
[----:B------:R-:W-:-:S03]  /*1d90*/  LOP3.LUT P3, RZ, R0, 0x80, RZ, 0xc0, !PT ;  /* 0x0000008000ff7812 */ /* 0x000fc6000786c0ff */
[----:B------:R-:W-:Y:S01]  /*1da0*/  IMAD.SHL.U32 R107, R107, 0x2, RZ ;  /* 0x000000026b6b7824 */ /* 0x000fe200078e00ff */
[----:B-1----:R-:W-:-:S04]  /*1db0*/  SEL R108, RZ, 0x110, !P3 ;  /* 0x00000110ff6c7807 */ /* 0x002fc80005800000 */
[----:B------:R-:W-:Y:S01]  /*1dc0*/  LOP3.LUT R107, R108, R107, RZ, 0x3c, !PT ;  /* 0x0000006b6c6b7212 */ /* 0x000fe200078e3cff */
[----:B------:R-:W-:Y:S03]  /*1dd0*/  BAR.SYNC.DEFER_BLOCKING 0x0 ;  /* 0x0000000000007b1d */ /* 0x000fe60000010000 */
[C---:B------:R-:W-:Y:S02]  /*1de0*/  LOP3.LUT R89, R107.reuse, 0x20, RZ, 0x3c, !PT ;  /* 0x000000206b597812 */ /* 0x040fe400078e3cff */
[C---:B------:R-:W-:Y:S02]  /*1df0*/  LOP3.LUT R91, R107.reuse, 0x40, RZ, 0x3c, !PT ;  /* 0x000000406b5b7812 */ /* 0x040fe400078e3cff */
[----:B------:R-:W-:Y:S02]  /*1e00*/  LOP3.LUT R93, R107, 0x60, RZ, 0x3c, !PT ;  /* 0x000000606b5d7812 */ /* 0x000fe400078e3cff */
[----:B------:R-:W-:-:S05]  /*1e10*/  LOP3.LUT R135, R0, 0x7, RZ, 0xc0, !PT ;  /* 0x0000000700877812 */ /* 0x000fca00078ec0ff */
[----:B------:R-:W-:Y:S01]  /*1e20*/  IMAD.SHL.U32 R218, R135, 0x10, RZ ;  /* 0x0000001087da7824 */ /* 0x000fe200078e00ff */
[----:B------:R-:W-:-:S03]  /*1e30*/  SHF.L.U32 R111, R0, 0x1, RZ ;  /* 0x00000001006f7819 */ /* 0x000fc600000006ff */
[----:B------:R-:W-:-:S05]  /*1e40*/  IMAD R218, R7, 0x40, R218 ;  /* 0x0000004007da7824 */ /* 0x000fca00078e02da */
[----:B------:R-:W-:-:S05]  /*1e50*/  LOP3.LUT R218, R218, 0x30, R111, 0x78, !PT ;  /* 0x00000030dada7812 */ /* 0x000fca00078e786f */
[----:B------:R-:W-:Y:S01]  /*1e60*/  IMAD R135, R135, 0x100, R218 ;  /* 0x0000010087877824 */ /* 0x000fe200078e02da */
[----:B--2---:R-:W-:Y:S04]  /*1e70*/  STS.U16 [R107+UR6], R84 ;  /* 0x000000546b007988 */ /* 0x004fe80008000406 */
[----:B-----5:R-:W-:Y:S04]  /*1e80*/  STS.U16 [R107+UR6+0x800], R104 ;  /* 0x000800686b007988 */ /* 0x020fe80008000406 */
[----:B---3--:R-:W-:Y:S04]  /*1e90*/  STS.U16 [R107+UR6+0x1000], R113 ;  /* 0x001000716b007988 */ /* 0x008fe80008000406 */
[----:B------:R-:W-:Y:S04]  /*1ea0*/  STS.U16 [R107+UR6+0x1800], R156 ;  /* 0x0018009c6b007988 */ /* 0x000fe80008000406 */
        /* <DEDUP_REMOVED lines=27> */
[----:B------:R-:W-:Y:S01]  /*2060*/  STS.U16 [R93+UR6+0x3e00], R145 ;  /* 0x003e00915d007988 */ /* 0x000fe20008000406 */
[----:B------:R-:W-:Y:S06]  /*2070*/  BAR.SYNC.DEFER_BLOCKING 0x0 ;  /* 0x0000000000007b1d */ /* 0x000fec0000010000 */
[----:B------:R-:W-:Y:S04]  /*2080*/  LDSM.16.MT88.4 R120, [R11+UR6+0x4000] ;  /* 0x004000060b78783b */ /* 0x000fe80008004200 */
[----:B------:R-:W0:Y:S04]  /*2090*/  LDSM.16.M88.4 R104, [R135+UR6] ;  /* 0x000000068768783b */ /* 0x000e280008000200 */
[----:B------:R-:W1:Y:S04]  /*20a0*/  LDSM.16.MT88.4 R112, [R5+UR6+0x4000] ;  /* 0x004000060570783b */ /* 0x000e680008004200 */
[----:B------:R-:W2:Y:S04]  /*20b0*/  LDSM.16.MT88.4 R88, [R11+UR6+0x4400] ;  /* 0x004400060b58783b */ /* 0x000ea80008004200 */
[----:B------:R-:W3:Y:S04]  /*20c0*/  LDSM.16.MT88.4 R108, [R5+UR6+0x4400] ;  /* 0x00440006056c783b */ /* 0x000ee80008004200 */
[----:B------:R-:W-:Y:S04]  /*20d0*/  LDSM.16.MT88.4 R128, [R11+UR6+0x4800] ;  /* 0x004800060b80783b */ /* 0x000fe80008004200 */
[----:B------:R-:W4:Y:S04]  /*20e0*/  LDSM.16.M88.4 R84, [R12+UR6] ;  /* 0x000000060c54783b */ /* 0x000f280008000200 */
[----:B------:R-:W5:Y:S01]  /*20f0*/  LDSM.16.MT88.4 R92, [R5+UR6+0x4800] ;  /* 0x00480006055c783b */ /* 0x000f620008004200 */
[-C--:B0-----:R-:W-:Y:S08]  /*2100*/  HMMA.16816.F32.BF16 R120, R120, R104.reuse, RZ ;  /* 0x000000687878723c */ /* 0x081ff000000418ff */
[----:B-1----:R-:W-:-:S12]  /*2110*/  HMMA.16816.F32.BF16 R112, R112, R104, RZ ;  /* 0x000000687070723c */ /* 0x002fd800000418ff */
[-C--:B--2---:R-:W-:Y:S01]  /*2120*/  HMMA.16816.F32.BF16 R88, R88, R106.reuse, R120 ;  /* 0x0000006a5858723c */ /* 0x084fe20000041878 */
[----:B------:R-:W0:Y:S07]  /*2130*/  LDSM.16.MT88.4 R120, [R11+UR6+0x4c00] ;  /* 0x004c00060b78783b */ /* 0x000e2e0008004200 */
[----:B---3--:R-:W-:Y:S01]  /*2140*/  HMMA.16816.F32.BF16 R104, R108, R106, R112 ;  /* 0x0000006a6c68723c */ /* 0x008fe20000041870 */
[----:B------:R-:W1:Y:S04]  /*2150*/  LDSM.16.MT88.4 R112, [R5+UR6+0x4c00] ;  /* 0x004c00060570783b */ /* 0x000e680008004200 */
[----:B------:R-:W-:Y:S07]  /*2160*/  LDSM.16.MT88.4 R108, [R11+UR6+0x5000] ;  /* 0x005000060b6c783b */ /* 0x000fee0008004200 */
[-C--:B----4-:R-:W-:Y:S01]  /*2170*/  HMMA.16816.F32.BF16 R128, R128, R84.reuse, R88 ;  /* 0x000000548080723c */ /* 0x090fe20000041858 */
[----:B------:R-:W2:Y:S07]  /*2180*/  LDSM.16.M88.4 R88, [R135+UR6+0x80] ;  /* 0x000080068758783b */ /* 0x000eae0008000200 */
[----:B-----5:R-:W-:Y:S01]  /*2190*/  HMMA.16816.F32.BF16 R92, R92, R84, R104 ;  /* 0x000000545c5c723c */ /* 0x020fe20000041868 */
[----:B------:R-:W3:Y:S11]  /*21a0*/  LDSM.16.MT88.4 R104, [R5+UR6+0x5000] ;  /* 0x005000060568783b */ /* 0x000ef60008004200 */
[-C--:B0-----:R-:W-:Y:S01]  /*21b0*/  HMMA.16816.F32.BF16 R120, R120, R86.reuse, R128 ;  /* 0x000000567878723c */ /* 0x081fe20000041880 */
[----:B------:R-:W0:Y:S07]  /*21c0*/  LDSM.16.MT88.4 R128, [R11+UR6+0x5400] ;  /* 0x005400060b80783b */ /* 0x000e2e0008004200 */
[----:B-1----:R-:W-:Y:S01]  /*21d0*/  HMMA.16816.F32.BF16 R92, R112, R86, R92 ;  /* 0x00000056705c723c */ /* 0x002fe2000004185c */
[----:B------:R-:W1:Y:S04]  /*21e0*/  LDSM.16.MT88.4 R84, [R5+UR6+0x5400] ;  /* 0x005400060554783b */ /* 0x000e680008004200 */
[----:B------:R-:W-:Y:S07]  /*21f0*/  LDSM.16.M88.4 R112, [R12+UR6+0x80] ;  /* 0x000080060c70783b */ /* 0x000fee0008000200 */
[-C--:B--2---:R-:W-:Y:S01]  /*2200*/  HMMA.16816.F32.BF16 R120, R108, R88.reuse, R120 ;  /* 0x000000586c78723c */ /* 0x084fe20000041878 */
[----:B------:R-:W2:Y:S07]  /*2210*/  LDSM.16.MT88.4 R108, [R11+UR6+0x5800] ;  /* 0x005800060b6c783b */ /* 0x000eae0008004200 */
[----:B---3--:R-:W-:Y:S01]  /*2220*/  HMMA.16816.F32.BF16 R92, R104, R88, R92 ;  /* 0x00000058685c723c */ /* 0x008fe2000004185c */
[----:B------:R-:W3:Y:S11]  /*2230*/  LDSM.16.MT88.4 R104, [R5+UR6+0x5800] ;  /* 0x005800060568783b */ /* 0x000ef60008004200 */
[-C--:B0-----:R-:W-:Y:S01]  /*2240*/  HMMA.16816.F32.BF16 R120, R128, R90.reuse, R120 ;  /* 0x0000005a8078723c */ /* 0x081fe20000041878 */
[----:B------:R-:W0:Y:S07]  /*2250*/  LDSM.16.MT88.4 R128, [R11+UR6+0x5c00] ;  /* 0x005c00060b80783b */ /* 0x000e2e0008004200 */
[----:B-1----:R-:W-:Y:S01]  /*2260*/  HMMA.16816.F32.BF16 R84, R84, R90, R92 ;  /* 0x0000005a5454723c */ /* 0x002fe2000004185c */
[----:B------:R-:W1:Y:S11]  /*2270*/  LDSM.16.MT88.4 R88, [R5+UR6+0x5c00] ;  /* 0x005c00060558783b */ /* 0x000e760008004200 */
[-C--:B--2---:R-:W-:Y:S08]  /*2280*/  HMMA.16816.F32.BF16 R108, R108, R112.reuse, R120 ;  /* 0x000000706c6c723c */ /* 0x084ff00000041878 */
[----:B---3--:R-:W-:-:S12]  /*2290*/  HMMA.16816.F32.BF16 R84, R104, R112, R84 ;  /* 0x000000706854723c */ /* 0x008fd80000041854 */
[-C--:B0-----:R-:W-:Y:S08]  /*22a0*/  HMMA.16816.F32.BF16 R108, R128, R114.reuse, R108 ;  /* 0x00000072806c723c */ /* 0x081ff0000004186c */
[----:B-1----:R-:W-:Y:S11]  /*22b0*/  HMMA.16816.F32.BF16 R84, R88, R114, R84 ;  /* 0x000000725854723c */ /* 0x002ff60000041854 */
[----:B------:R-:W-:Y:S01]  /*22c0*/  FMUL R88, R108, UR9 ;  /* 0x000000096c587c20 */ /* 0x000fe20008400000 */
[----:B------:R-:W-:Y:S01]  /*22d0*/  FMUL R89, R109, UR9 ;  /* 0x000000096d597c20 */ /* 0x000fe20008400000 */
[----:B------:R-:W-:Y:S01]  /*22e0*/  FMUL R90, R110, UR9 ;  /* 0x000000096e5a7c20 */ /* 0x000fe20008400000 */
[----:B------:R-:W-:-:S05]  /*22f0*/  FMUL R91, R111, UR9 ;  /* 0x000000096f5b7c20 */ /* 0x000fca0008400000 */
[----:B------:R-:W-:Y:S01]  /*2300*/  FMUL R92, R84, UR9 ;  /* 0x00000009545c7c20 */ /* 0x000fe20008400000 */
[----:B------:R-:W-:Y:S01]  /*2310*/  FMUL R93, R85, UR9 ;  /* 0x00000009555d7c20 */ /* 0x000fe20008400000 */
[----:B------:R-:W-:Y:S01]  /*2320*/  FMUL R94, R86, UR9 ;  /* 0x00000009565e7c20 */ /* 0x000fe20008400000 */
[----:B------:R-:W-:Y:S01]  /*2330*/  FMUL R95, R87, UR9 ;  /* 0x00000009575f7c20 */ /* 0x000fe20008400000 */
[----:B------:R-:W-:Y:S02]  /*2340*/  FMNMX R88, R88, R89, !PT ;  /* 0x0000005958587209 */ /* 0x000fe40007800000 */
[----:B------:R-:W-:Y:S02]  /*2350*/  FMNMX R90, R90, R91, !PT ;  /* 0x0000005b5a5a7209 */ /* 0x000fe40007800000 */
[----:B------:R-:W-:Y:S02]  /*2360*/  FMNMX R92, R92, R93, !PT ;  /* 0x0000005d5c5c7209 */ /* 0x000fe40007800000 */
[----:B------:R-:W-:Y:S01]  /*2370*/  FMNMX R94, R94, R95, !PT ;  /* 0x0000005f5e5e7209 */ /* 0x000fe20007800000 */
[----:B------:R-:W0:Y:S04]  /*2380*/  SHFL.BFLY PT, R89, R88, 0x2, 0x1f ;  /* 0x0c401f0058597f89 */ /* 0x000e2800000e0000 */
[----:B------:R-:W1:Y:S04]  /*2390*/  SHFL.BFLY PT, R91, R90, 0x2, 0x1f ;  /* 0x0c401f005a5b7f89 */ /* 0x000e6800000e0000 */
[----:B------:R-:W2:Y:S04]  /*23a0*/  SHFL.BFLY PT, R93, R92, 0x2, 0x1f ;  /* 0x0c401f005c5d7f89 */ /* 0x000ea800000e0000 */
[----:B------:R-:W3:Y:S01]  /*23b0*/  SHFL.BFLY PT, R95, R94, 0x2, 0x1f ;  /* 0x0c401f005e5f7f89 */ /* 0x000ee200000e0000 */
[----:B0-----:R-:W-:-:S02]  /*23c0*/  FMNMX R89, R88, R89, !PT ;  /* 0x0000005958597209 */ /* 0x001fc40007800000 */
[----:B-1----:R-:W-:Y:S02]  /*23d0*/  FMNMX R91, R90, R91, !PT ;  /* 0x0000005b5a5b7209 */ /* 0x002fe40007800000 */
[----:B--2---:R-:W-:Y:S02]  /*23e0*/  FMNMX R93, R92, R93, !PT ;  /* 0x0000005d5c5d7209 */ /* 0x004fe40007800000 */
[----:B---3--:R-:W-:Y:S01]  /*23f0*/  FMNMX R95, R94, R95, !PT ;  /* 0x0000005f5e5f7209 */ /* 0x008fe20007800000 */
[----:B------:R-:W0:Y:S04]  /*2400*/  SHFL.BFLY PT, R104, R89, 0x1, 0x1f ;  /* 0x0c201f0059687f89 */ /* 0x000e2800000e0000 */
[----:B------:R-:W1:Y:S04]  /*2410*/  SHFL.BFLY PT, R106, R91, 0x1, 0x1f ;  /* 0x0c201f005b6a7f89 */ /* 0x000e6800000e0000 */
[----:B------:R-:W2:Y:S04]  /*2420*/  SHFL.BFLY PT, R114, R93, 0x1, 0x1f ;  /* 0x0c201f005d727f89 */ /* 0x000ea800000e0000 */
[----:B------:R-:W3:Y:S01]  /*2430*/  SHFL.BFLY PT, R88, R95, 0x1, 0x1f ;  /* 0x0c201f005f587f89 */ /* 0x000ee200000e0000 */
[----:B------:R-:W-:-:S02]  /*2440*/  SHF.L.U32 R115, R0, 0x1, RZ ;  /* 0x0000000100737819 */ /* 0x000fc400000006ff */
[----:B------:R-:W-:Y:S02]  /*2450*/  SHF.R.U32.HI R90, RZ, 0x3, R6 ;  /* 0x00000003ff5a7819 */ /* 0x000fe40000011606 */
[----:B------:R-:W-:Y:S02]  /*2460*/  LOP3.LUT R112, R115, 0x38, RZ, 0xc0, !PT ;  /* 0x0000003873707812 */ /* 0x000fe400078ec0ff */
[----:B------:R-:W-:Y:S02]  /*2470*/  LOP3.LUT R105, R90, 0x1c, RZ, 0xc0, !PT ;  /* 0x0000001c5a697812 */ /* 0x000fe400078ec0ff */
[----:B------:R-:W-:Y:S01]  /*2480*/  LEA R112, R112, UR6, 0x2 ;  /* 0x0000000670707c11 */ /* 0x000fe2000f8e10ff */
[----:B------:R-:W-:Y:S01]  /*2490*/  BAR.SYNC.DEFER_BLOCKING 0x0 ;  /* 0x0000000000007b1d */ /* 0x000fe20000010000 */
[----:B0-----:R-:W-:-:S03]  /*24a0*/  FMNMX R104, R89, R104, !PT ;  /* 0x0000006859687209 */ /* 0x001fc60007800000 */
[----:B------:R-:W-:Y:S01]  /*24b0*/  IMAD.IADD R107, R112, 0x1, R105 ;  /* 0x00000001706b7824 */ /* 0x000fe200078e0269 */
[----:B-1----:R-:W-:Y:S02]  /*24c0*/  FMNMX R106, R91, R106, !PT ;  /* 0x0000006a5b6a7209 */ /* 0x002fe40007800000 */
[----:B--2---:R-:W-:Y:S02]  /*24d0*/  FMNMX R114, R93, R114, !PT ;  /* 0x000000725d727209 */ /* 0x004fe40007800000 */
[----:B---3--:R-:W-:Y:S01]  /*24e0*/  FMNMX R88, R95, R88, !PT ;  /* 0x000000585f587209 */ /* 0x008fe20007800000 */
[----:B------:R-:W-:Y:S04]  /*24f0*/  @!P2 STS [R107], R104 ;  /* 0x000000686b00a388 */ /* 0x000fe80000000800 */
[----:B------:R-:W-:Y:S04]  /*2500*/  @!P2 STS [R107+0x100], R106 ;  /* 0x0001006a6b00a388 */ /* 0x000fe80000000800 */
[----:B------:R-:W-:Y:S04]  /*2510*/  @!P2 STS [R107+0x200], R114 ;  /* 0x000200726b00a388 */ /* 0x000fe80000000800 */
[----:B------:R-:W-:Y:S01]  /*2520*/  @!P2 STS [R107+0x300], R88 ;  /* 0x000300586b00a388 */ /* 0x000fe20000000800 */
[----:B------:R-:W-:Y:S01]  /*2530*/  LEA R105, R6, UR6, 0x2 ;  /* 0x0000000606697c11 */ /* 0x000fe2000f8e10ff */
[----:B------:R-:W-:Y:S06]  /*2540*/  BAR.SYNC.DEFER_BLOCKING 0x0 ;  /* 0x0000000000007b1d */ /* 0x000fec0000010000 */
[----:B------:R-:W0:Y:S04]  /*2550*/  LDS R89, [R105] ;  /* 0x0000000069597984 */ /* 0x000e280000000800 */
[----:B0-----:R-:W0:Y:S02]  /*2560*/  SHFL.BFLY PT, R90, R89, 0x4, 0x1f ;  /* 0x0c801f00595a7f89 */ /* 0x001e2400000e0000 */
[----:B0-----:R-:W-:-:S05]  /*2570*/  FMNMX R90, R89, R90, !PT ;  /* 0x0000005a595a7209 */ /* 0x001fca0007800000 */
[----:B------:R-:W0:Y:S02]  /*2580*/  SHFL.BFLY PT, R91, R90, 0x2, 0x1f ;  /* 0x0c401f005a5b7f89 */ /* 0x000e2400000e0000 */
[----:B0-----:R-:W-:-:S05]  /*2590*/  FMNMX R91, R90, R91, !PT ;  /* 0x0000005b5a5b7209 */ /* 0x001fca0007800000 */
[----:B------:R-:W0:Y:S02]  /*25a0*/  SHFL.BFLY PT, R92, R91, 0x1, 0x1f ;  /* 0x0c201f005b5c7f89 */ /* 0x000e2400000e0000 */
[----:B0-----:R-:W-:-:S05]  /*25b0*/  FMNMX R92, R91, R92, !PT ;  /* 0x0000005c5b5c7209 */ /* 0x001fca0007800000 */
[----:B------:R-:W-:Y:S01]  /*25c0*/  @!P1 STS [R105], R92 ;  /* 0x0000005c69009388 */ /* 0x000fe20000000800 */
[----:B------:R-:W-:Y:S06]  /*25d0*/  BAR.SYNC.DEFER_BLOCKING 0x0 ;  /* 0x0000000000007b1d */ /* 0x000fec0000010000 */
[----:B------:R-:W0:Y:S04]  /*25e0*/  LDS R161, [R112] ;  /* 0x0000000070a17984 */ /* 0x000e280000000800 */
[----:B------:R-:W1:Y:S04]  /*25f0*/  LDS R160, [R112+0x100] ;  /* 0x0001000070a07984 */ /* 0x000e680000000800 */
[----:B------:R-:W2:Y:S04]  /*2600*/  LDS R164, [R112+0x200] ;  /* 0x0002000070a47984 */ /* 0x000ea80000000800 */
[----:B------:R-:W3:Y:S01]  /*2610*/  LDS R165, [R112+0x300] ;  /* 0x0003000070a57984 */ /* 0x000ee20000000800 */
[----:B0-----:R-:W-:-:S02]  /*2620*/  FMNMX R161, R161, R134, !PT ;  /* 0x00000086a1a17209 */ /* 0x001fc40007800000 */
[----:B-1----:R-:W-:Y:S02]  /*2630*/  FMNMX R160, R160, R133, !PT ;  /* 0x00000085a0a07209 */ /* 0x002fe40007800000 */
[----:B--2---:R-:W-:Y:S02]  /*2640*/  FMNMX R164, R164, R19, !PT ;  /* 0x00000013a4a47209 */ /* 0x004fe40007800000 */
[----:B---3--:R-:W-:Y:S01]  /*2650*/  FMNMX R165, R165, R132, !PT ;  /* 0x00000084a5a57209 */ /* 0x008fe20007800000 */
[--C-:B------:R-:W-:Y:S01]  /*2660*/  FFMA R108, R108, UR9, -R161.reuse ;  /* 0x000000096c6c7c23 */ /* 0x100fe200080008a1 */
[----:B------:R-:W-:Y:S01]  /*2670*/  FFMA R109, R109, UR9, -R161 ;  /* 0x000000096d6d7c23 */ /* 0x000fe200080008a1 */
[--C-:B------:R-:W-:Y:S01]  /*2680*/  FFMA R110, R110, UR9, -R160.reuse ;  /* 0x000000096e6e7c23 */ /* 0x100fe200080008a0 */
[----:B------:R-:W-:Y:S01]  /*2690*/  FFMA R111, R111, UR9, -R160 ;  /* 0x000000096f6f7c23 */ /* 0x000fe200080008a0 */
[--C-:B------:R-:W-:Y:S01]  /*26a0*/  FFMA R84, R84, UR9, -R164.reuse ;  /* 0x0000000954547c23 */ /* 0x100fe200080008a4 */
[----:B------:R-:W-:Y:S01]  /*26b0*/  FFMA R85, R85, UR9, -R164 ;  /* 0x0000000955557c23 */ /* 0x000fe200080008a4 */
[--C-:B------:R-:W-:Y:S01]  /*26c0*/  FFMA R86, R86, UR9, -R165.reuse ;  /* 0x0000000956567c23 */ /* 0x100fe200080008a5 */
[----:B------:R-:W-:Y:S01]  /*26d0*/  FFMA R87, R87, UR9, -R165 ;  /* 0x0000000957577c23 */ /* 0x000fe200080008a5 */
[----:B------:R-:W-:Y:S01]  /*26e0*/  FMUL R108, R108, 1.4426950216293334961 ;  /* 0x3fb8aa3b6c6c7820 */ /* 0x000fe20000400000 */
[----:B------:R-:W-:Y:S01]  /*26f0*/  FMUL R109, R109, 1.4426950216293334961 ;  /* 0x3fb8aa3b6d6d7820 */ /* 0x000fe20000400000 */
[----:B------:R-:W-:Y:S01]  /*2700*/  FMUL R110, R110, 1.4426950216293334961 ;  /* 0x3fb8aa3b6e6e7820 */ /* 0x000fe20000400000 */
[----:B------:R-:W-:Y:S01]  /*2710*/  FMUL R111, R111, 1.4426950216293334961 ;  /* 0x3fb8aa3b6f6f7820 */ /* 0x000fe20000400000 */
[----:B------:R-:W-:Y:S01]  /*2720*/  FMUL R84, R84, 1.4426950216293334961 ;  /* 0x3fb8aa3b54547820 */ /* 0x000fe20000400000 */
[----:B------:R-:W-:Y:S01]  /*2730*/  FMUL R85, R85, 1.4426950216293334961 ;  /* 0x3fb8aa3b55557820 */ /* 0x000fe20000400000 */
[----:B------:R-:W-:Y:S01]  /*2740*/  FMUL R86, R86, 1.4426950216293334961 ;  /* 0x3fb8aa3b56567820 */ /* 0x000fe20000400000 */
[----:B------:R-:W-:Y:S01]  /*2750*/  FMUL R87, R87, 1.4426950216293334961 ;  /* 0x3fb8aa3b57577820 */ /* 0x000fe20000400000 */
[----:B------:R-:W-:Y:S08]  /*2760*/  MUFU.EX2 R113, R108 ;  /* 0x0000006c00717308 */ /* 0x000ff00000000800 */
[----:B------:R-:W0:Y:S08]  /*2770*/  MUFU.EX2 R120, R109 ;  /* 0x0000006d00787308 */ /* 0x000e300000000800 */
[----:B------:R-:W-:Y:S08]  /*2780*/  MUFU.EX2 R114, R110 ;  /* 0x0000006e00727308 */ /* 0x000ff00000000800 */
[----:B------:R-:W1:Y:S08]  /*2790*/  MUFU.EX2 R121, R111 ;  /* 0x0000006f00797308 */ /* 0x000e700000000800 */
[----:B------:R-:W-:Y:S08]  /*27a0*/  MUFU.EX2 R122, R84 ;  /* 0x00000054007a7308 */ /* 0x000ff00000000800 */
[----:B------:R-:W2:Y:S08]  /*27b0*/  MUFU.EX2 R129, R85 ;  /* 0x0000005500817308 */ /* 0x000eb00000000800 */
[----:B------:R-:W-:Y:S08]  /*27c0*/  MUFU.EX2 R123, R86 ;  /* 0x00000056007b7308 */ /* 0x000ff00000000800 */
[----:B------:R-:W3:Y:S01]  /*27d0*/  MUFU.EX2 R128, R87 ;  /* 0x0000005700807308 */ /* 0x000ee20000000800 */
[----:B0-----:R-:W-:Y:S01]  /*27e0*/  FADD R88, R113, R120 ;  /* 0x0000007871587221 */ /* 0x001fe20000000000 */
[----:B-1----:R-:W-:Y:S01]  /*27f0*/  FADD R89, R114, R121 ;  /* 0x0000007972597221 */ /* 0x002fe20000000000 */
[----:B--2---:R-:W-:-:S03]  /*2800*/  FADD R84, R122, R129 ;  /* 0x000000817a547221 */ /* 0x004fc60000000000 */
[----:B------:R-:W0:Y:S04]  /*2810*/  SHFL.BFLY PT, R91, R88, 0x2, 0x1f ;  /* 0x0c401f00585b7f89 */ /* 0x000e2800000e0000 */
[----:B------:R-:W1:Y:S01]  /*2820*/  SHFL.BFLY PT, R92, R89, 0x2, 0x1f ;  /* 0x0c401f00595c7f89 */ /* 0x000e6200000e0000 */
[----:B---3--:R-:W-:-:S03]  /*2830*/  FADD R90, R123, R128 ;  /* 0x000000807b5a7221 */ /* 0x008fc60000000000 */
[----:B------:R-:W2:Y:S04]  /*2840*/  SHFL.BFLY PT, R85, R84, 0x2, 0x1f ;  /* 0x0c401f0054557f89 */ /* 0x000ea800000e0000 */
[----:B------:R-:W3:Y:S01]  /*2850*/  SHFL.BFLY PT, R93, R90, 0x2, 0x1f ;  /* 0x0c401f005a5d7f89 */ /* 0x000ee200000e0000 */
[----:B0-----:R-:W-:Y:S01]  /*2860*/  FADD R91, R88, R91 ;  /* 0x0000005b585b7221 */ /* 0x001fe20000000000 */
[----:B-1----:R-:W-:-:S04]  /*2870*/  FADD R92, R89, R92 ;  /* 0x0000005c595c7221 */ /* 0x002fc80000000000 */
[----:B------:R-:W0:Y:S01]  /*2880*/  SHFL.BFLY PT, R86, R91, 0x1, 0x1f ;  /* 0x0c201f005b567f89 */ /* 0x000e2200000e0000 */
[----:B--2---:R-:W-:Y:S01]  /*2890*/  FADD R87, R84, R85 ;  /* 0x0000005554577221 */ /* 0x004fe20000000000 */
[----:B---3--:R-:W-:Y:S02]  /*28a0*/  FADD R93, R90, R93 ;  /* 0x0000005d5a5d7221 */ /* 0x008fe40000000000 */
[----:B------:R-:W1:Y:S04]  /*28b0*/  SHFL.BFLY PT, R85, R92, 0x1, 0x1f ;  /* 0x0c201f005c557f89 */ /* 0x000e6800000e0000 */
[----:B------:R-:W2:Y:S04]  /*28c0*/  SHFL.BFLY PT, R94, R87, 0x1, 0x1f ;  /* 0x0c201f00575e7f89 */ /* 0x000ea800000e0000 */
[----:B------:R-:W3:Y:S01]  /*28d0*/  SHFL.BFLY PT, R88, R93, 0x1, 0x1f ;  /* 0x0c201f005d587f89 */ /* 0x000ee200000e0000 */
[----:B0-----:R-:W-:Y:S01]  /*28e0*/  FADD R86, R91, R86 ;  /* 0x000000565b567221 */ /* 0x001fe20000000000 */
[----:B------:R-:W-:Y:S01]  /*28f0*/  BAR.SYNC.DEFER_BLOCKING 0x0 ;  /* 0x0000000000007b1d */ /* 0x000fe20000010000 */
[----:B-1----:R-:W-:Y:S01]  /*2900*/  FADD R89, R92, R85 ;  /* 0x000000555c597221 */ /* 0x002fe20000000000 */
[----:B--2---:R-:W-:Y:S01]  /*2910*/  FADD R90, R87, R94 ;  /* 0x0000005e575a7221 */ /* 0x004fe20000000000 */
[----:B---3--:R-:W-:-:S03]  /*2920*/  FADD R88, R93, R88 ;  /* 0x000000585d587221 */ /* 0x008fc60000000000 */
[----:B------:R-:W-:Y:S04]  /*2930*/  @!P2 STS [R107], R86 ;  /* 0x000000566b00a388 */ /* 0x000fe80000000800 */
[----:B------:R-:W-:Y:S04]  /*2940*/  @!P2 STS [R107+0x100], R89 ;  /* 0x000100596b00a388 */ /* 0x000fe80000000800 */
[----:B------:R-:W-:Y:S04]  /*2950*/  @!P2 STS [R107+0x200], R90 ;  /* 0x0002005a6b00a388 */ /* 0x000fe80000000800 */
[----:B------:R-:W-:Y:S01]  /*2960*/  @!P2 STS [R107+0x300], R88 ;  /* 0x000300586b00a388 */ /* 0x000fe20000000800 */
[----:B------:R-:W-:Y:S06]  /*2970*/  BAR.SYNC.DEFER_BLOCKING 0x0 ;  /* 0x0000000000007b1d */ /* 0x000fec0000010000 */
[----:B------:R-:W0:Y:S04]  /*2980*/  LDS R92, [R105] ;  /* 0x00000000695c7984 */ /* 0x000e280000000800 */
[----:B0-----:R-:W0:Y:S02]  /*2990*/  SHFL.BFLY PT, R85, R92, 0x4, 0x1f ;  /* 0x0c801f005c557f89 */ /* 0x001e2400000e0000 */
[----:B0-----:R-:W-:-:S05]  /*29a0*/  FADD R94, R92, R85 ;  /* 0x000000555c5e7221 */ /* 0x001fca0000000000 */
[----:B------:R-:W0:Y:S02]  /*29b0*/  SHFL.BFLY PT, R85, R94, 0x2, 0x1f ;  /* 0x0c401f005e557f89 */ /* 0x000e2400000e0000 */
[----:B0-----:R-:W-:-:S05]  /*29c0*/  FADD R95, R94, R85 ;  /* 0x000000555e5f7221 */ /* 0x001fca0000000000 */
[----:B------:R-:W0:Y:S02]  /*29d0*/  SHFL.BFLY PT, R84, R95, 0x1, 0x1f ;  /* 0x0c201f005f547f89 */ /* 0x000e2400000e0000 */
[----:B0-----:R-:W-:-:S05]  /*29e0*/  FADD R104, R95, R84 ;  /* 0x000000545f687221 */ /* 0x001fca0000000000 */
[----:B------:R0:W-:Y:S01]  /*29f0*/  @!P1 STS [R105], R104 ;  /* 0x0000006869009388 */ /* 0x0001e20000000800 */
[C---:B------:R-:W-:Y:S01]  /*2a00*/  IMAD.WIDE R84, R15.reuse, 0x2, R20 ;  /* 0x000000020f547825 */ /* 0x040fe200078e0214 */
[----:B------:R-:W-:Y:S03]  /*2a10*/  BAR.SYNC.DEFER_BLOCKING 0x0 ;  /* 0x0000000000007b1d */ /* 0x000fe60000010000 */
[----:B------:R-:W-:-:S04]  /*2a20*/  IMAD.WIDE R86, R15, 0x2, R22 ;  /* 0x000000020f567825 */ /* 0x000fc800078e0216 */
[----:B------:R-:W-:-:S04]  /*2a30*/  IMAD.WIDE R88, R15, 0x2, R24 ;  /* 0x000000020f587825 */ /* 0x000fc800078e0218 */
[----:B------:R-:W-:-:S04]  /*2a40*/  IMAD.WIDE R90, R15, 0x2, R26 ;  /* 0x000000020f5a7825 */ /* 0x000fc800078e021a */
[----:B------:R-:W-:-:S04]  /*2a50*/  IMAD.WIDE R92, R15, 0x2, R28 ;  /* 0x000000020f5c7825 */ /* 0x000fc800078e021c */
[----:B------:R-:W-:-:S04]  /*2a60*/  IMAD.WIDE R94, R15, 0x2, R50 ;  /* 0x000000020f5e7825 */ /* 0x000fc800078e0232 */
[C---:B------:R-:W-:Y:S01]  /*2a70*/  IMAD.WIDE R106, R15.reuse, 0x2, R48 ;  /* 0x000000020f6a7825 */ /* 0x040fe200078e0230 */
[----:B------:R1:W2:Y:S03]  /*2a80*/  LDG.E.U16 R130, desc[UR10][R84.64] ;  /* 0x0000000a54827981 */ /* 0x0002a6000c1e1500 */
[C---:B0-----:R-:W-:Y:S01]  /*2a90*/  IMAD.WIDE R104, R15.reuse, 0x2, R52 ;  /* 0x000000020f687825 */ /* 0x041fe200078e0234 */
        /* <DEDUP_REMOVED lines=9> */
[C---:B------:R-:W-:Y:S01]  /*2b30*/  IMAD.WIDE R110, R15.reuse, 0x2, R30 ;  /* 0x000000020f6e7825 */ /* 0x040fe200078e021e */
[----:B------:R-:W3:Y:S03]  /*2b40*/  LDG.E.U16 R221, desc[UR10][R106.64] ;  /* 0x0000000a6add7981 */ /* 0x000ee6000c1e1500 */
[C---:B-1----:R-:W-:Y:S01]  /*2b50*/  IMAD.WIDE R84, R15.reuse, 0x2, R54 ;  /* 0x000000020f547825 */ /* 0x042fe200078e0236 */
[----:B------:R1:W3:Y:S03]  /*2b60*/  LDG.E.U16 R223, desc[UR10][R104.64] ;  /* 0x0000000a68df7981 */ /* 0x0002e6000c1e1500 */
[C---:B0-----:R-:W-:Y:S01]  /*2b70*/  IMAD.WIDE R86, R15.reuse, 0x2, R56 ;  /* 0x000000020f567825 */ /* 0x041fe200078e0238 */
[----:B------:R-:W3:Y:S03]  /*2b80*/  LDG.E.U16 R217, desc[UR10][R224.64] ;  /* 0x0000000ae0d97981 */ /* 0x000ee6000c1e1500 */
[C---:B----4-:R-:W-:Y:S01]  /*2b90*/  IMAD.WIDE R88, R15.reuse, 0x2, R60 ;  /* 0x000000020f587825 */ /* 0x050fe200078e023c */
[----:B------:R-:W4:Y:S03]  /*2ba0*/  LDG.E.U16 R218, desc[UR10][R226.64] ;  /* 0x0000000ae2da7981 */ /* 0x000f26000c1e1500 */
[C---:B------:R-:W-:Y:S01]  /*2bb0*/  IMAD.WIDE R90, R15.reuse, 0x2, R64 ;  /* 0x000000020f5a7825 */ /* 0x040fe200078e0240 */
[----:B------:R-:W4:Y:S03]  /*2bc0*/  LDG.E.U16 R219, desc[UR10][R228.64] ;  /* 0x0000000ae4db7981 */ /* 0x000f26000c1e1500 */
[C---:B------:R-:W-:Y:S01]  /*2bd0*/  IMAD.WIDE R92, R15.reuse, 0x2, R36 ;  /* 0x000000020f5c7825 */ /* 0x040fe200078e0224 */
[----:B------:R0:W4:Y:S03]  /*2be0*/  LDG.E.U16 R220, desc[UR10][R108.64] ;  /* 0x0000000a6cdc7981 */ /* 0x000126000c1e1500 */
[C---:B------:R-:W-:Y:S01]  /*2bf0*/  IMAD.WIDE R94, R15.reuse, 0x2, R68 ;  /* 0x000000020f5e7825 */ /* 0x040fe200078e0244 */
[----:B------:R0:W4:Y:S03]  /*2c00*/  LDG.E.U16 R156, desc[UR10][R110.64] ;  /* 0x0000000a6e9c7981 */ /* 0x000126000c1e1500 */
[C---:B-1----:R-:W-:Y:S01]  /*2c10*/  IMAD.WIDE R104, R15.reuse, 0x2, R72 ;  /* 0x000000020f687825 */ /* 0x042fe200078e0248 */
[----:B------:R1:W4:Y:S03]  /*2c20*/  LDG.E.U16 R224, desc[UR10][R84.64] ;  /* 0x0000000a54e07981 */ /* 0x000326000c1e1500 */
[C---:B------:R-:W-:Y:S01]  /*2c30*/  IMAD.WIDE R106, R15.reuse, 0x2, R76 ;  /* 0x000000020f6a7825 */ /* 0x040fe200078e024c */
[----:B------:R1:W4:Y:S03]  /*2c40*/  LDG.E.U16 R225, desc[UR10][R86.64] ;  /* 0x0000000a56e17981 */ /* 0x000326000c1e1500 */
[C---:B0-----:R-:W-:Y:S01]  /*2c50*/  IMAD.WIDE R108, R15.reuse, 0x2, R80 ;  /* 0x000000020f6c7825 */ /* 0x041fe200078e0250 */
[----:B------:R0:W4:Y:S03]  /*2c60*/  LDG.E.U16 R226, desc[UR10][R88.64] ;  /* 0x0000000a58e27981 */ /* 0x000126000c1e1500 */
        /* <DEDUP_REMOVED lines=9> */
[----:B------:R-:W4:Y:S03]  /*2d00*/  LDG.E.U16 R106, desc[UR10][R106.64] ;  /* 0x0000000a6a6a7981 */ /* 0x000f26000c1e1500 */
[C---:B------:R-:W-:Y:S01]  /*2d10*/  IMAD.WIDE R90, R15.reuse, 0x2, R70 ;  /* 0x000000020f5a7825 */ /* 0x040fe200078e0246 */
[----:B------:R-:W4:Y:S03]  /*2d20*/  LDG.E.U16 R157, desc[UR10][R142.64] ;  /* 0x0000000a8e9d7981 */ /* 0x000f26000c1e1500 */
[C---:B------:R-:W-:Y:S01]  /*2d30*/  IMAD.WIDE R92, R15.reuse, 0x2, R74 ;  /* 0x000000020f5c7825 */ /* 0x040fe200078e024a */
[----:B------:R0:W4:Y:S03]  /*2d40*/  LDG.E.U16 R108, desc[UR10][R108.64] ;  /* 0x0000000a6c6c7981 */ /* 0x000126000c1e1500 */
[C---:B-1----:R-:W-:Y:S01]  /*2d50*/  IMAD.WIDE R94, R15.reuse, 0x2, R78 ;  /* 0x000000020f5e7825 */ /* 0x042fe200078e024e */
[----:B------:R-:W4:Y:S03]  /*2d60*/  LDG.E.U16 R110, desc[UR10][R110.64] ;  /* 0x0000000a6e6e7981 */ /* 0x000f26000c1e1500 */
[C---:B------:R-:W-:Y:S01]  /*2d70*/  IMAD.WIDE R144, R15.reuse, 0x2, R34 ;  /* 0x000000020f907825 */ /* 0x040fe200078e0222 */
[----:B------:R-:W4:Y:S03]  /*2d80*/  LDG.E.U16 R84, desc[UR10][R84.64] ;  /* 0x0000000a54547981 */ /* 0x000f26000c1e1500 */
[----:B------:R-:W-:Y:S01]  /*2d90*/  IMAD.WIDE R104, R15, 0x2, R82 ;  /* 0x000000020f687825 */ /* 0x000fe200078e0252 */
[----:B------:R1:W4:Y:S04]  /*2da0*/  LDG.E.U16 R216, desc[UR10][R144.64] ;  /* 0x0000000a90d87981 */ /* 0x000328000c1e1500 */
[----:B------:R-:W4:Y:S04]  /*2db0*/  LDG.E.U16 R86, desc[UR10][R86.64] ;  /* 0x0000000a56567981 */ /* 0x000f28000c1e1500 */
[----:B------:R0:W4:Y:S04]  /*2dc0*/  LDG.E.U16 R89, desc[UR10][R88.64] ;  /* 0x0000000a58597981 */ /* 0x000128000c1e1500 */
[----:B------:R-:W4:Y:S04]  /*2dd0*/  LDG.E.U16 R90, desc[UR10][R90.64] ;  /* 0x0000000a5a5a7981 */ /* 0x000f28000c1e1500 */
[----:B------:R1:W4:Y:S04]  /*2de0*/  LDG.E.U16 R92, desc[UR10][R92.64] ;  /* 0x0000000a5c5c7981 */ /* 0x000328000c1e1500 */
[----:B------:R-:W4:Y:S04]  /*2df0*/  LDG.E.U16 R94, desc[UR10][R94.64] ;  /* 0x0000000a5e5e7981 */ /* 0x000f28000c1e1500 */
[----:B------:R1:W4:Y:S01]  /*2e00*/  LDG.E.U16 R231, desc[UR10][R104.64] ;  /* 0x0000000a68e77981 */ /* 0x000322000c1e1500 */
[----:B0-----:R-:W-:-:S02]  /*2e10*/  LOP3.LUT R109, R0, 0x7, RZ, 0xc0, !PT ;  /* 0x00000007006d7812 */ /* 0x001fc400078ec0ff */
[C---:B------:R-:W-:Y:S01]  /*2e20*/  LOP3.LUT R107, R0.reuse, 0xc0, RZ, 0xc0, !PT ;  /* 0x000000c0006b7812 */ /* 0x040fe200078ec0ff */
[----:B------:R-:W-:Y:S01]  /*2e30*/  IMAD.SHL.U32 R142, R0, 0x80, RZ ;  /* 0x00000080008e7824 */ /* 0x000fe200078e00ff */
[----:B------:R-:W-:Y:S01]  /*2e40*/  LDS R143, [R112+0x100] ;  /* 0x00010000708f7984 */ /* 0x000fe20000000800 */
[----:B------:R-:W-:Y:S01]  /*2e50*/  IMAD.SHL.U32 R109, R109, 0x10, RZ ;  /* 0x000000106d6d7824 */ /* 0x000fe200078e00ff */
[----:B-1----:R-:W-:Y:S02]  /*2e60*/  SHF.R.U32.HI R144, RZ, 0x2, R107 ;  /* 0x00000002ff907819 */ /* 0x002fe4000001166b */
[----:B------:R-:W-:Y:S02]  /*2e70*/  LDS R145, [R112+0x300] ;  /* 0x0003000070917984 */ /* 0x000fe40000000800 */
[----:B------:R-:W-:Y:S02]  /*2e80*/  LOP3.LUT R88, R144, 0x1fe, R115, 0x78, !PT ;  /* 0x000001fe90587812 */ /* 0x000fe400078e7873 */
[----:B------:R-:W-:Y:S01]  /*2e90*/  LOP3.LUT R109, R109, 0x780, R142, 0xf8, !PT ;  /* 0x000007806d6d7812 */ /* 0x000fe200078ef88e */
[----:B------:R-:W-:Y:S04]  /*2ea0*/  LDS R144, [R112+0x200] ;  /* 0x0002000070907984 */ /* 0x000fe80000000800 */
[----:B------:R0:W-:Y:S01]  /*2eb0*/  LDS R142, [R112] ;  /* 0x00000000708e7984 */ /* 0x0001e20000000800 */
[----:B------:R-:W-:Y:S01]  /*2ec0*/  BAR.SYNC.DEFER_BLOCKING 0x0 ;  /* 0x0000000000007b1d */ /* 0x000fe20000010000 */
[----:B------:R-:W-:-:S02]  /*2ed0*/  LOP3.LUT R93, R88, 0x40, RZ, 0x3c, !PT ;  /* 0x00000040585d7812 */ /* 0x000fc400078e3cff */
[----:B------:R-:W-:Y:S02]  /*2ee0*/  F2FP.BF16.F32.PACK_AB R104, R120, R113 ;  /* 0x000000717868723e */ /* 0x000fe400000010ff */
[----:B------:R-:W-:Y:S02]  /*2ef0*/  F2FP.BF16.F32.PACK_AB R105, R121, R114 ;  /* 0x000000727969723e */ /* 0x000fe400000010ff */
[----:B------:R-:W-:Y:S02]  /*2f00*/  F2FP.BF16.F32.PACK_AB R107, R128, R123 ;  /* 0x0000007b806b723e */ /* 0x000fe400000010ff */
[----:B0-----:R-:W-:Y:S01]  /*2f10*/  LOP3.LUT R112, R109, 0x10, R0, 0x78, !PT ;  /* 0x000000106d707812 */ /* 0x001fe200078e7800 */
[----:B------:R-:W-:Y:S01]  /*2f20*/  FADD R19, -R164, R19 ;  /* 0x00000013a4137221 */ /* 0x000fe20000000100 */
[----:B------:R-:W-:Y:S01]  /*2f30*/  UIADD3 UR4, UPT, UPT, UR4, 0x40, URZ ;  /* 0x0000004004047890 */ /* 0x000fe2000fffe0ff */
[----:B--2---:R-:W-:Y:S04]  /*2f40*/  STS.U16 [R88+UR6], R130 ;  /* 0x0000008258007988 */ /* 0x004fe80008000406 */
[----:B-----5:R-:W-:Y:S04]  /*2f50*/  STS.U16 [R88+UR6+0x400], R135 ;  /* 0x0004008758007988 */ /* 0x020fe80008000406 */
[----:B---3--:R-:W-:Y:S04]  /*2f60*/  STS.U16 [R88+UR6+0x800], R153 ;  /* 0x0008009958007988 */ /* 0x008fe80008000406 */
        /* <DEDUP_REMOVED lines=10> */
[----:B------:R0:W-:Y:S04]  /*3010*/  STS.U16 [R88+UR6+0x3800], R106 ;  /* 0x0038006a58007988 */ /* 0x0001e80008000406 */
[----:B------:R-:W-:Y:S01]  /*3020*/  STS.U16 [R88+UR6+0xc00], R157 ;  /* 0x000c009d58007988 */ /* 0x000fe20008000406 */
[----:B0-----:R-:W-:-:S03]  /*3030*/  F2FP.BF16.F32.PACK_AB R106, R129, R122 ;  /* 0x0000007a816a723e */ /* 0x001fc600000010ff */
[----:B------:R0:W-:Y:S04]  /*3040*/  STS.U16 [R88+UR6+0x3c00], R108 ;  /* 0x003c006c58007988 */ /* 0x0001e80008000406 */
        /* <DEDUP_REMOVED lines=13> */
[----:B------:R1:W-:Y:S04]  /*3120*/  STS.U16 [R93+UR6+0x3600], R92 ;  /* 0x0036005c5d007988 */ /* 0x0003e80008000406 */
[----:B------:R-:W-:Y:S04]  /*3130*/  STS.U16 [R93+UR6+0x3a00], R94 ;  /* 0x003a005e5d007988 */ /* 0x000fe80008000406 */
[----:B------:R-:W-:Y:S04]  /*3140*/  STS.U16 [R93+UR6+0x3e00], R231 ;  /* 0x003e00e75d007988 */ /* 0x000fe80008000406 */
[----:B------:R-:W-:Y:S01]  /*3150*/  STSM.16.M88.4 [R9+0x6000], R104 ;  /* 0x0060006809007844 */ /* 0x000fe20000000200 */
[----:B------:R-:W-:Y:S01]  /*3160*/  BAR.SYNC.DEFER_BLOCKING 0x0 ;  /* 0x0000000000007b1d */ /* 0x000fe20000010000 */
[----:B0-----:R-:W-:Y:S01]  /*3170*/  FADD R88, -R161, R134 ;  /* 0x00000086a1587221 */ /* 0x001fe20000000100 */
[----:B-1----:R-:W-:-:S03]  /*3180*/  FADD R92, -R160, R133 ;  /* 0x00000085a05c7221 */ /* 0x002fc60000000100 */
[----:B------:R-:W-:Y:S01]  /*3190*/  FMUL R152, R88, 1.4426950216293334961 ;  /* 0x3fb8aa3b58987820 */ /* 0x000fe20000400000 */
[----:B------:R-:W-:-:S05]  /*31a0*/  FMUL R153, R92, 1.4426950216293334961 ;  /* 0x3fb8aa3b5c997820 */ /* 0x000fca0000400000 */
[----:B------:R-:W0:Y:S01]  /*31b0*/  MUFU.EX2 R152, R152 ;  /* 0x0000009800987308 */ /* 0x000e220000000800 */
[----:B------:R-:W-:Y:S04]  /*31c0*/  LDSM.16.M88.4 R108, [R112+UR6+0x6000] ;  /* 0x00600006706c783b */ /* 0x000fe80008000200 */
[----:B------:R-:W1:Y:S04]  /*31d0*/  LDSM.16.M88.4 R84, [R10+UR6] ;  /* 0x000000060a54783b */ /* 0x000e680008000200 */
[----:B------:R-:W2:Y:S01]  /*31e0*/  LDSM.16.M88.4 R88, [R10+UR6+0x2000] ;  /* 0x002000060a58783b */ /* 0x000ea20008000200 */
[----:B------:R-:W3:Y:S03]  /*31f0*/  MUFU.EX2 R153, R153 ;  /* 0x0000009900997308 */ /* 0x000ee60000000800 */
[----:B------:R4:W5:Y:S01]  /*3200*/  LDSM.16.M88.4 R92, [R112+UR6+0x6800] ;  /* 0x00680006705c783b */ /* 0x0009620008000200 */
[----:B------:R-:W-:Y:S01]  /*3210*/  FMUL R156, R19, 1.4426950216293334961 ;  /* 0x3fb8aa3b139c7820 */ /* 0x000fe20000400000 */
[----:B------:R-:W-:Y:S01]  /*3220*/  FADD R19, -R165, R132 ;  /* 0x00000084a5137221 */ /* 0x000fe20000000100 */
[C---:B0-----:R-:W-:Y:S01]  /*3230*/  FMUL R113, R152.reuse, R101 ;  /* 0x0000006598717220 */ /* 0x041fe20000400000 */
[----:B------:R-:W-:Y:S02]  /*3240*/  LDSM.16.M88.4 R104, [R16+UR6+0x6800] ;  /* 0x006800061068783b */ /* 0x000fe40008000200 */
[----:B------:R-:W-:Y:S01]  /*3250*/  FMUL R19, R19, 1.4426950216293334961 ;  /* 0x3fb8aa3b13137820 */ /* 0x000fe20000400000 */
[----:B------:R-:W0:Y:S01]  /*3260*/  MUFU.EX2 R156, R156 ;  /* 0x0000009c009c7308 */ /* 0x000e220000000800 */
[C---:B----4-:R-:W-:Y:S01]  /*3270*/  FMUL R112, R152.reuse, R100 ;  /* 0x0000006498707220 */ /* 0x050fe20000400000 */
[C---:B------:R-:W-:Y:S01]  /*3280*/  FMUL R96, R152.reuse, R96 ;  /* 0x0000006098607220 */ /* 0x040fe20000400000 */
[----:B------:R-:W-:Y:S01]  /*3290*/  FMUL R97, R152, R97 ;  /* 0x0000006198617220 */ /* 0x000fe20000400000 */
[----:B------:R-:W-:Y:S04]  /*32a0*/  LDSM.16.M88.4 R120, [R17+UR6+0x6000] ;  /* 0x006000061178783b */ /* 0x000fe80008000200 */
[----:B------:R4:W1:Y:S01]  /*32b0*/  MUFU.EX2 R157, R19 ;  /* 0x00000013009d7308 */ /* 0x0008620000000800 */
[C---:B---3--:R-:W-:Y:S01]  /*32c0*/  FMUL R114, R153.reuse, R102 ;  /* 0x0000006699727220 */ /* 0x048fe20000400000 */
[C---:B------:R-:W-:Y:S01]  /*32d0*/  FMUL R115, R153.reuse, R103 ;  /* 0x0000006799737220 */ /* 0x040fe20000400000 */
[C---:B------:R-:W-:Y:S01]  /*32e0*/  FMUL R98, R153.reuse, R98 ;  /* 0x0000006299627220 */ /* 0x040fe20000400000 */
[----:B------:R-:W3:Y:S01]  /*32f0*/  LDSM.16.M88.4 R100, [R16+UR6+0x6000] ;  /* 0x006000061064783b */ /* 0x000ee20008000200 */
[----:B------:R-:W-:-:S03]  /*3300*/  FMUL R99, R153, R99 ;  /* 0x0000006399637220 */ /* 0x000fc60000400000 */
[----:B------:R-:W-:Y:S01]  /*3310*/  LDSM.16.M88.4 R128, [R13+UR6+0x2000] ;  /* 0x002000060d80783b */ /* 0x000fe20008000200 */
[C---:B0-----:R-:W-:Y:S01]  /*3320*/  FMUL R116, R156.reuse, R116 ;  /* 0x000000749c747220 */ /* 0x041fe20000400000 */
[----:B------:R-:W-:Y:S01]  /*3330*/  FMUL R117, R156, R117 ;  /* 0x000000759c757220 */ /* 0x000fe20000400000 */
[----:B----4-:R-:W0:Y:S01]  /*3340*/  LDC R19, c[0x0][0x3c4] ;  /* 0x0000f100ff137b82 */ /* 0x010e220000000800 */
[----:B------:R-:W-:Y:S01]  /*3350*/  LDSM.16.M88.4 R132, [R17+UR6+0x6800] ;  /* 0x006800061184783b */ /* 0x000fe20008000200 */
[----:B-1----:R-:W-:Y:S01]  /*3360*/  HMMA.16816.F32.BF16 R96, R108, R84, R96 ;  /* 0x000000546c60723c */ /* 0x002fe20000041860 */
[C---:B------:R-:W-:Y:S01]  /*3370*/  FMUL R118, R157.reuse, R118 ;  /* 0x000000769d767220 */ /* 0x040fe20000400000 */
[----:B------:R-:W-:-:S06]  /*3380*/  FMUL R119, R157, R119 ;  /* 0x000000779d777220 */ /* 0x000fcc0000400000 */
[-C--:B--2---:R-:W-:Y:S01]  /*3390*/  HMMA.16816.F32.BF16 R108, R108, R88.reuse, R112 ;  /* 0x000000586c6c723c */ /* 0x084fe20000041870 */
[C---:B------:R-:W-:Y:S01]  /*33a0*/  FMUL R112, R156.reuse, R124 ;  /* 0x0000007c9c707220 */ /* 0x040fe20000400000 */
[----:B------:R-:W-:Y:S01]  /*33b0*/  FMUL R113, R156, R125 ;  /* 0x0000007d9c717220 */ /* 0x000fe20000400000 */
[C---:B------:R-:W-:Y:S01]  /*33c0*/  FMUL R114, R157.reuse, R126 ;  /* 0x0000007e9d727220 */ /* 0x040fe20000400000 */
[----:B------:R-:W-:Y:S02]  /*33d0*/  FMUL R115, R157, R127 ;  /* 0x0000007f9d737220 */ /* 0x000fe40000400000 */
[----:B------:R-:W1:Y:S02]  /*33e0*/  LDSM.16.M88.4 R124, [R13+UR6] ;  /* 0x000000060d7c783b */ /* 0x000e640008000200 */
[C---:B-----5:R-:W-:Y:S01]  /*33f0*/  HMMA.16816.F32.BF16 R116, R92.reuse, R88, R116 ;  /* 0x000000585c74723c */ /* 0x060fe20000041874 */
[----:B------:R-:W2:Y:S07]  /*3400*/  LDC R88, c[0x0][0x3d4] ;  /* 0x0000f500ff587b82 */ /* 0x000eae0000000800 */
[----:B------:R-:W-:Y:S08]  /*3410*/  HMMA.16816.F32.BF16 R112, R92, R84, R112 ;  /* 0x000000545c70723c */ /* 0x000ff00000041870 */
[C---:B---3--:R-:W-:Y:S08]  /*3420*/  HMMA.16816.F32.BF16 R96, R100.reuse, R86, R96 ;  /* 0x000000566460723c */ /* 0x048ff00000041860 */
[----:B------:R-:W-:Y:S01]  /*3430*/  HMMA.16816.F32.BF16 R108, R100, R90, R108 ;  /* 0x0000005a646c723c */ /* 0x000fe2000004186c */
[----:B------:R-:W3:Y:S07]  /*3440*/  LDSM.16.M88.4 R100, [R18+UR6+0x6000] ;  /* 0x006000061264783b */ /* 0x000eee0008000200 */
[C---:B------:R-:W-:Y:S01]  /*3450*/  HMMA.16816.F32.BF16 R112, R104.reuse, R86, R112 ;  /* 0x000000566870723c */ /* 0x040fe20000041870 */
[----:B------:R-:W4:Y:S07]  /*3460*/  LDSM.16.M88.4 R84, [R18+UR6+0x6800] ;  /* 0x006800061254783b */ /* 0x000f2e0008000200 */
[----:B------:R-:W-:Y:S08]  /*3470*/  HMMA.16816.F32.BF16 R116, R104, R90, R116 ;  /* 0x0000005a6874723c */ /* 0x000ff00000041874 */
[C---:B-1----:R-:W-:Y:S08]  /*3480*/  HMMA.16816.F32.BF16 R96, R120.reuse, R124, R96 ;  /* 0x0000007c7860723c */ /* 0x042ff00000041860 */
[----:B------:R-:W-:Y:S08]  /*3490*/  HMMA.16816.F32.BF16 R108, R120, R128, R108 ;  /* 0x00000080786c723c */ /* 0x000ff0000004186c */
[C---:B------:R-:W-:Y:S08]  /*34a0*/  HMMA.16816.F32.BF16 R112, R132.reuse, R124, R112 ;  /* 0x0000007c8470723c */ /* 0x040ff00000041870 */
[----:B------:R-:W-:Y:S08]  /*34b0*/  HMMA.16816.F32.BF16 R116, R132, R128, R116 ;  /* 0x000000808474723c */ /* 0x000ff00000041874 */
[----:B---3--:R-:W-:Y:S01]  /*34c0*/  HMMA.16816.F32.BF16 R96, R100, R126, R96 ;  /* 0x0000007e6460723c */ /* 0x008fe20000041860 */
[----:B------:R-:W-:-:S07]  /*34d0*/  UISETP.GE.AND UP0, UPT, UR4, UR12, UPT ;  /* 0x0000000c0400728c */ /* 0x000fce000bf06270 */
[----:B------:R-:W-:Y:S08]  /*34e0*/  HMMA.16816.F32.BF16 R100, R100, R130, R108 ;  /* 0x000000826464723c */ /* 0x000ff0000004186c */
[C---:B----4-:R-:W-:Y:S08]  /*34f0*/  HMMA.16816.F32.BF16 R124, R84.reuse, R126, R112 ;  /* 0x0000007e547c723c */ /* 0x050ff00000041870 */
[----:B------:R-:W-:Y:S01]  /*3500*/  HMMA.16816.F32.BF16 R116, R84, R130, R116 ;  /* 0x000000825474723c */ /* 0x000fe20000041874 */
[----:B0-----:R-:W-:-:S02]  /*3510*/  IMAD R14, R19, 0x40, R14 ;  /* 0x00000040130e7824 */ /* 0x001fc400078e020e */
[----:B------:R-:W-:Y:S01]  /*3520*/  FFMA2 R214, R214.F32x2.HI_LO, R152.F32x2.HI_LO, R142.F32x2.HI_LO ;  /* 0x00000098d6d67249 */ /* 0x000fe2000000008e */
[----:B--2---:R-:W-:Y:S01]  /*3530*/  LEA R15, R88, R15, 0x6 ;  /* 0x0000000f580f7211 */ /* 0x004fe200078e30ff */
[----:B------:R-:W-:Y:S02]  /*3540*/  FFMA2 R212, R212.F32x2.HI_LO, R156.F32x2.HI_LO, R144.F32x2.HI_LO ;  /* 0x0000009cd4d47249 */ /* 0x000fe40000000090 */
[----:B------:R-:W-:Y:S01]  /*3550*/  IMAD.MOV.U32 R134, RZ, RZ, R161 ;  /* 0x000000ffff867224 */ /* 0x000fe200078e00a1 */
[----:B------:R-:W-:Y:S01]  /*3560*/  MOV R19, R164 ;  /* 0x000000a400137202 */ /* 0x000fe20000000f00 */
[----:B------:R-:W-:Y:S02]  /*3570*/  IMAD.MOV.U32 R133, RZ, RZ, R160 ;  /* 0x000000ffff857224 */ /* 0x000fe400078e00a0 */
[----:B------:R-:W-:Y:S01]  /*3580*/  IMAD.MOV.U32 R132, RZ, RZ, R165 ;  /* 0x000000ffff847224 */ /* 0x000fe200078e00a5 */
[----:B------:R-:W-:Y:S08]  /*3590*/  BRA.U !UP0, `(.L_x_1) ;  /* 0xffffffe108f87547 */ /* 0x000ff0000b83ffff */
.L_x_0:
[C---:B------:R-:W-:Y:S01]  /*35a0*/  FSETP.GT.AND P4, PT, |R215|.reuse, 8.50705917302346158658e+37, PT ;  /* 0x7e800000d700780b */ /* 0x040fe20003f84200 */
[----:B------:R-:W-:Y:S01]  /*35b0*/  IMAD.SHL.U32 R6, R0, 0x10, RZ ;  /* 0x0000001000067824 */ /* 0x000fe200078e00ff */
[C---:B------:R-:W-:Y:S01]  /*35c0*/  FSETP.GEU.AND P5, PT, |R215|.reuse, 1.175494350822287508e-38, PT ;  /* 0x00800000d700780b */ /* 0x040fe20003fae200 */
[C---:B------:R-:W-:Y:S01]  /*35d0*/  FMUL R5, R215.reuse, 8388608 ;  /* 0x4b000000d7057820 */ /* 0x040fe20000400000 */
[----:B------:R-:W-:Y:S01]  /*35e0*/  FSETP.GEU.AND P6, PT, R215, 1.175494350822287508e-38, PT ;  /* 0x00800000d700780b */ /* 0x000fe20003fce000 */
[----:B------:R-:W-:Y:S01]  /*35f0*/  BAR.SYNC.DEFER_BLOCKING 0x0 ;  /* 0x0000000000007b1d */ /* 0x000fe20000010000 */
[----:B------:R-:W-:Y:S02]  /*3600*/  LOP3.LUT R6, R6, 0x70, RZ, 0xc0, !PT ;  /* 0x0000007006067812 */ /* 0x000fe400078ec0ff */
[----:B------:R-:W-:Y:S02]  /*3610*/  FSEL R34, R5, R215, !P6 ;  /* 0x000000d705227208 */ /* 0x000fe40007000000 */
[----:B------:R-:W-:Y:S01]  /*3620*/  FSETP.GT.AND P3, PT, |R214|, 8.50705917302346158658e+37, PT ;  /* 0x7e800000d600780b */ /* 0x000fe20003f64200 */
[----:B------:R-:W-:Y:S01]  /*3630*/  VIADD R6, R6, UR6 ;  /* 0x0000000606067c36 */ /* 0x000fe20008000000 */
[C---:B------:R-:W-:Y:S01]  /*3640*/  FSETP.GEU.AND P2, PT, |R214|.reuse, 1.175494350822287508e-38, PT ;  /* 0x00800000d600780b */ /* 0x040fe20003f4e200 */
[----:B------:R-:W-:Y:S01]  /*3650*/  @P4 FMUL R215, R215, 0.25 ;  /* 0x3e800000d7d74820 */ /* 0x000fe20000400000 */
[C---:B------:R-:W-:Y:S01]  /*3660*/  FSETP.GEU.AND P1, PT, R214.reuse, 1.175494350822287508e-38, PT ;  /* 0x00800000d600780b */ /* 0x040fe20003f2e000 */
[----:B------:R-:W-:Y:S01]  /*3670*/  @P4 FMUL R103, R103, 0.25 ;  /* 0x3e80000067674820 */ /* 0x000fe20000400000 */
[----:B------:R-:W-:Y:S01]  /*3680*/  LEA.HI R40, R3, R6, RZ, 0x1f ;  /* 0x0000000603287211 */ /* 0x000fe200078ff8ff */
[----:B------:R-:W-:Y:S01]  /*3690*/  @!P5 FMUL R215, R215, 16777216 ;  /* 0x4b800000d7d7d820 */ /* 0x000fe20000400000 */
[----:B------:R-:W-:Y:S01]  /*36a0*/  FMUL R3, R214, 8388608 ;  /* 0x4b000000d6037820 */ /* 0x000fe20000400000 */
[----:B------:R-:W-:Y:S01]  /*36b0*/  @P4 FMUL R102, R102, 0.25 ;  /* 0x3e80000066664820 */ /* 0x000fe20000400000 */
[----:B------:R-:W-:Y:S01]  /*36c0*/  @P4 FMUL R99, R99, 0.25 ;  /* 0x3e80000063634820 */ /* 0x000fe20000400000 */
[----:B------:R-:W0:Y:S01]  /*36d0*/  MUFU.RCP R5, R215 ;  /* 0x000000d700057308 */ /* 0x000e220000001000 */
[----:B------:R-:W-:Y:S01]  /*36e0*/  @P4 FMUL R98, R98, 0.25 ;  /* 0x3e80000062624820 */ /* 0x000fe20000400000 */
[----:B------:R-:W-:Y:S01]  /*36f0*/  FSEL R32, R3, R214, !P1 ;  /* 0x000000d603207208 */ /* 0x000fe20004800000 */
[----:B------:R-:W-:Y:S01]  /*3700*/  @P3 FMUL R214, R214, 0.25 ;  /* 0x3e800000d6d63820 */ /* 0x000fe20000400000 */
[----:B------:R-:W-:Y:S01]  /*3710*/  FSEL R7, RZ, -23, P6 ;  /* 0xc1b80000ff077808 */ /* 0x000fe20003000000 */
[----:B------:R-:W-:Y:S01]  /*3720*/  @!P5 FMUL R103, R103, 16777216 ;  /* 0x4b8000006767d820 */ /* 0x000fe20000400000 */
[----:B------:R-:W-:Y:S01]  /*3730*/  FSETP.GT.AND P6, PT, |R213|, 8.50705917302346158658e+37, PT ;  /* 0x7e800000d500780b */ /* 0x000fe20003fc4200 */
[----:B------:R-:W-:Y:S01]  /*3740*/  @!P2 FMUL R214, R214, 16777216 ;  /* 0x4b800000d6d6a820 */ /* 0x000fe20000400000 */
[----:B------:R-:W-:Y:S01]  /*3750*/  @!P5 FMUL R102, R102, 16777216 ;  /* 0x4b8000006666d820 */ /* 0x000fe20000400000 */
[----:B------:R-:W-:Y:S01]  /*3760*/  @!P5 FMUL R99, R99, 16777216 ;  /* 0x4b8000006363d820 */ /* 0x000fe20000400000 */
[----:B------:R-:W-:Y:S01]  /*3770*/  @!P5 FMUL R98, R98, 16777216 ;  /* 0x4b8000006262d820 */ /* 0x000fe20000400000 */
[----:B------:R-:W1:Y:S01]  /*3780*/  MUFU.RCP R11, R214 ;  /* 0x000000d6000b7308 */ /* 0x000e620000001000 */
[C---:B------:R-:W-:Y:S01]  /*3790*/  FSETP.GEU.AND P5, PT, |R213|.reuse, 1.175494350822287508e-38, PT ;  /* 0x00800000d500780b */ /* 0x040fe20003fae200 */
[C---:B------:R-:W-:Y:S01]  /*37a0*/  FMUL R3, R213.reuse, 8388608 ;  /* 0x4b000000d5037820 */ /* 0x040fe20000400000 */
[----:B------:R-:W-:Y:S01]  /*37b0*/  FSETP.GEU.AND P4, PT, R213, 1.175494350822287508e-38, PT ;  /* 0x00800000d500780b */ /* 0x000fe20003f8e000 */
[----:B------:R-:W-:-:S02]  /*37c0*/  VIADD R6, R34, 0xc0cafb0d ;  /* 0xc0cafb0d22067836 */ /* 0x000fc40000000000 */
[----:B------:R-:W-:Y:S01]  /*37d0*/  @P3 FMUL R101, R101, 0.25 ;  /* 0x3e80000065653820 */ /* 0x000fe20000400000 */
[C---:B0-----:R-:W-:Y:S01]  /*37e0*/  FMUL R22, R5.reuse, R103 ;  /* 0x0000006705167220 */ /* 0x041fe20000400000 */
[C---:B------:R-:W-:Y:S01]  /*37f0*/  FMUL R24, R5.reuse, R102 ;  /* 0x0000006605187220 */ /* 0x040fe20000400000 */
[C---:B------:R-:W-:Y:S01]  /*3800*/  FMUL R29, R5.reuse, R99 ;  /* 0x00000063051d7220 */ /* 0x040fe20000400000 */
[----:B------:R-:W-:Y:S01]  /*3810*/  FMUL R31, R5, R98 ;  /* 0x00000062051f7220 */ /* 0x000fe20000400000 */
[----:B------:R-:W-:Y:S01]  /*3820*/  IADD3 R5, PT, PT, R32, -0x3f3504f3, RZ ;  /* 0xc0cafb0d20057810 */ /* 0x000fe20007ffe0ff */
[----:B------:R-:W-:Y:S01]  /*3830*/  @P3 FMUL R100, R100, 0.25 ;  /* 0x3e80000064643820 */ /* 0x000fe20000400000 */
[----:B------:R-:W-:Y:S01]  /*3840*/  @P3 FMUL R97, R97, 0.25 ;  /* 0x3e80000061613820 */ /* 0x000fe20000400000 */
[----:B------:R-:W-:Y:S01]  /*3850*/  @P3 FMUL R96, R96, 0.25 ;  /* 0x3e80000060603820 */ /* 0x000fe20000400000 */
[----:B------:R-:W-:Y:S01]  /*3860*/  FSEL R44, R3, R213, !P4 ;  /* 0x000000d5032c7208 */ /* 0x000fe20006000000 */
[----:B------:R-:W-:Y:S01]  /*3870*/  @P6 FMUL R213, R213, 0.25 ;  /* 0x3e800000d5d56820 */ /* 0x000fe20000400000 */
[----:B------:R-:W-:Y:S01]  /*3880*/  LOP3.LUT R5, R5, 0xff800000, RZ, 0xc0, !PT ;  /* 0xff80000005057812 */ /* 0x000fe200078ec0ff */
[----:B------:R-:W-:Y:S01]  /*3890*/  @!P2 FMUL R101, R101, 16777216 ;  /* 0x4b8000006565a820 */ /* 0x000fe20000400000 */
[----:B------:R-:W-:Y:S01]  /*38a0*/  FSEL R3, RZ, -23, P1 ;  /* 0xc1b80000ff037808 */ /* 0x000fe20000800000 */
[----:B------:R-:W-:Y:S01]  /*38b0*/  @!P2 FMUL R100, R100, 16777216 ;  /* 0x4b8000006464a820 */ /* 0x000fe20000400000 */
[----:B------:R-:W-:Y:S01]  /*38c0*/  LOP3.LUT R9, R6, 0xff800000, RZ, 0xc0, !PT ;  /* 0xff80000006097812 */ /* 0x000fe200078ec0ff */
[----:B------:R-:W-:Y:S01]  /*38d0*/  @!P2 FMUL R97, R97, 16777216 ;  /* 0x4b8000006161a820 */ /* 0x000fe20000400000 */
[----:B------:R-:W-:Y:S01]  /*38e0*/  FSETP.GT.AND P1, PT, |R212|, 8.50705917302346158658e+37, PT ;  /* 0x7e800000d400780b */ /* 0x000fe20003f24200 */
[----:B------:R-:W-:Y:S01]  /*38f0*/  @!P2 FMUL R96, R96, 16777216 ;  /* 0x4b8000006060a820 */ /* 0x000fe20000400000 */
[----:B------:R-:W-:Y:S01]  /*3900*/  I2FP.F32.S32 R6, R5 ;  /* 0x0000000500067245 */ /* 0x000fe20000201400 */
[----:B------:R-:W-:Y:S01]  /*3910*/  @!P5 FMUL R213, R213, 16777216 ;  /* 0x4b800000d5d5d820 */ /* 0x000fe20000400000 */
[----:B------:R-:W-:Y:S01]  /*3920*/  FSETP.GEU.AND P3, PT, |R212|, 1.175494350822287508e-38, PT ;  /* 0x00800000d400780b */ /* 0x000fe20003f6e200 */
[C---:B-1----:R-:W-:Y:S01]  /*3930*/  FMUL R26, R11.reuse, R101 ;  /* 0x000000650b1a7220 */ /* 0x042fe20000400000 */
[C---:B------:R-:W-:Y:S01]  /*3940*/  FMUL R27, R11.reuse, R100 ;  /* 0x000000640b1b7220 */ /* 0x040fe20000400000 */
[C---:B------:R-:W-:Y:S01]  /*3950*/  FMUL R33, R11.reuse, R97 ;  /* 0x000000610b217220 */ /* 0x040fe20000400000 */
[----:B------:R-:W-:Y:S01]  /*3960*/  FMUL R28, R11, R96 ;  /* 0x000000600b1c7220 */ /* 0x000fe20000400000 */
[----:B------:R-:W-:Y:S01]  /*3970*/  FFMA.FTZ R3, R6, 1.1920928955078125e-07, R3 ;  /* 0x3400000006037823 */ /* 0x000fe20000010003 */
[----:B------:R-:W0:Y:S01]  /*3980*/  MUFU.RCP R11, R213 ;  /* 0x000000d5000b7308 */ /* 0x000e220000001000 */
[C---:B------:R-:W-:Y:S01]  /*3990*/  FMUL R6, R212.reuse, 8388608 ;  /* 0x4b000000d4067820 */ /* 0x040fe20000400000 */
[----:B------:R-:W-:Y:S01]  /*39a0*/  FSETP.GEU.AND P2, PT, R212, 1.175494350822287508e-38, PT ;  /* 0x00800000d400780b */ /* 0x000fe20003f4e000 */
[----:B------:R-:W-:Y:S01]  /*39b0*/  @P6 FMUL R119, R119, 0.25 ;  /* 0x3e80000077776820 */ /* 0x000fe20000400000 */
[----:B------:R-:W-:Y:S01]  /*39c0*/  @P6 FMUL R118, R118, 0.25 ;  /* 0x3e80000076766820 */ /* 0x000fe20000400000 */
[----:B------:R-:W-:Y:S01]  /*39d0*/  @P6 FMUL R127, R127, 0.25 ;  /* 0x3e8000007f7f6820 */ /* 0x000fe20000400000 */
[----:B------:R-:W-:Y:S01]  /*39e0*/  FSEL R39, R6, R212, !P2 ;  /* 0x000000d406277208 */ /* 0x000fe20005000000 */
[----:B------:R-:W-:Y:S01]  /*39f0*/  @P1 FMUL R212, R212, 0.25 ;  /* 0x3e800000d4d41820 */ /* 0x000fe20000400000 */
[----:B------:R-:W-:Y:S01]  /*3a00*/  @P6 FMUL R126, R126, 0.25 ;  /* 0x3e8000007e7e6820 */ /* 0x000fe20000400000 */
[----:B------:R-:W-:Y:S01]  /*3a10*/  @!P5 FMUL R119, R119, 16777216 ;  /* 0x4b8000007777d820 */ /* 0x000fe20000400000 */
[----:B------:R-:W-:Y:S01]  /*3a20*/  @!P5 FMUL R118, R118, 16777216 ;  /* 0x4b8000007676d820 */ /* 0x000fe20000400000 */
[----:B------:R-:W-:Y:S01]  /*3a30*/  @!P3 FMUL R212, R212, 16777216 ;  /* 0x4b800000d4d4b820 */ /* 0x000fe20000400000 */
[----:B------:R-:W-:Y:S01]  /*3a40*/  @!P5 FMUL R127, R127, 16777216 ;  /* 0x4b8000007f7fd820 */ /* 0x000fe20000400000 */
[----:B------:R-:W-:Y:S01]  /*3a50*/  @!P5 FMUL R126, R126, 16777216 ;  /* 0x4b8000007e7ed820 */ /* 0x000fe20000400000 */
[----:B------:R-:W1:Y:S01]  /*3a60*/  LDC R30, c[0x0][0x3e8] ;  /* 0x0000fa00ff1e7b82 */ /* 0x000e620000000800 */
[----:B------:R-:W2:Y:S01]  /*3a70*/  MUFU.RCP R17, R212 ;  /* 0x000000d400117308 */ /* 0x000ea20000001000 */
[----:B------:R-:W-:Y:S01]  /*3a80*/  LOP3.LUT R41, R0, 0x1c, RZ, 0xc0, !PT ;  /* 0x0000001c00297812 */ /* 0x000fe200078ec0ff */
[C---:B0-----:R-:W-:Y:S01]  /*3a90*/  FMUL R14, R11.reuse, R119 ;  /* 0x000000770b0e7220 */ /* 0x041fe20000400000 */
[C---:B------:R-:W-:Y:S01]  /*3aa0*/  FMUL R16, R11.reuse, R118 ;  /* 0x000000760b107220 */ /* 0x040fe20000400000 */
[C---:B------:R-:W-:Y:S01]  /*3ab0*/  FMUL R21, R11.reuse, R127 ;  /* 0x0000007f0b157220 */ /* 0x040fe20000400000 */
[----:B------:R-:W-:Y:S01]  /*3ac0*/  FMUL R23, R11, R126 ;  /* 0x0000007e0b177220 */ /* 0x000fe20000400000 */
[----:B------:R-:W-:-:S02]  /*3ad0*/  VIADD R11, R44, 0xc0cafb0d ;  /* 0xc0cafb0d2c0b7836 */ /* 0x000fc40000000000 */
[----:B------:R-:W-:Y:S01]  /*3ae0*/  @P1 FMUL R117, R117, 0.25 ;  /* 0x3e80000075751820 */ /* 0x000fe20000400000 */
[----:B------:R-:W-:Y:S01]  /*3af0*/  @P1 FMUL R116, R116, 0.25 ;  /* 0x3e80000074741820 */ /* 0x000fe20000400000 */
[----:B------:R-:W-:Y:S01]  /*3b00*/  @P1 FMUL R125, R125, 0.25 ;  /* 0x3e8000007d7d1820 */ /* 0x000fe20000400000 */
[----:B------:R-:W-:Y:S01]  /*3b10*/  @P1 FMUL R124, R124, 0.25 ;  /* 0x3e8000007c7c1820 */ /* 0x000fe20000400000 */
[----:B------:R-:W-:Y:S01]  /*3b20*/  LOP3.LUT R13, R11, 0xff800000, RZ, 0xc0, !PT ;  /* 0xff8000000b0d7812 */ /* 0x000fe200078ec0ff */
[----:B------:R-:W-:Y:S01]  /*3b30*/  @!P3 FMUL R117, R117, 16777216 ;  /* 0x4b8000007575b820 */ /* 0x000fe20000400000 */
[----:B------:R-:W-:Y:S01]  /*3b40*/  FSEL R12, RZ, -23, P4 ;  /* 0xc1b80000ff0c7808 */ /* 0x000fe20002000000 */
[----:B------:R-:W-:Y:S01]  /*3b50*/  @!P3 FMUL R116, R116, 16777216 ;  /* 0x4b8000007474b820 */ /* 0x000fe20000400000 */
[----:B------:R-:W-:Y:S01]  /*3b60*/  I2FP.F32.S32 R15, R13 ;  /* 0x0000000d000f7245 */ /* 0x000fe20000201400 */
[----:B------:R-:W-:Y:S01]  /*3b70*/  @!P3 FMUL R125, R125, 16777216 ;  /* 0x4b8000007d7db820 */ /* 0x000fe20000400000 */
[----:B------:R-:W-:Y:S01]  /*3b80*/  @!P3 FMUL R124, R124, 16777216 ;  /* 0x4b8000007c7cb820 */ /* 0x000fe20000400000 */
[----:B------:R-:W-:Y:S01]  /*3b90*/  IMAD.IADD R8, R41, 0x1, R8 ;  /* 0x0000000129087824 */ /* 0x000fe200078e0208 */
[----:B------:R-:W-:Y:S01]  /*3ba0*/  F2FP.BF16.F32.PACK_AB R27, R27, R28 ;  /* 0x0000001c1b1b723e */ /* 0x000fe200000010ff */
[C---:B--2---:R-:W-:Y:S01]  /*3bb0*/  FMUL R18, R17.reuse, R117 ;  /* 0x0000007511127220 */ /* 0x044fe20000400000 */
[----:B------:R-:W-:Y:S01]  /*3bc0*/  F2FP.BF16.F32.PACK_AB R26, R26, R33 ;  /* 0x000000211a1a723e */ /* 0x000fe200000010ff */
[C---:B------:R-:W-:Y:S01]  /*3bd0*/  FMUL R19, R17.reuse, R116 ;  /* 0x0000007411137220 */ /* 0x040fe20000400000 */
[C---:B------:R-:W-:Y:S01]  /*3be0*/  FMUL R25, R17.reuse, R125 ;  /* 0x0000007d11197220 */ /* 0x040fe20000400000 */
[----:B------:R-:W-:Y:S01]  /*3bf0*/  FMUL R20, R17, R124 ;  /* 0x0000007c11147220 */ /* 0x000fe20000400000 */
[----:B------:R-:W-:Y:S01]  /*3c00*/  FFMA.FTZ R12, R15, 1.1920928955078125e-07, R12 ;  /* 0x340000000f0c7823 */ /* 0x000fe2000001000c */
[----:B------:R-:W-:Y:S01]  /*3c10*/  I2FP.F32.S32 R10, R9 ;  /* 0x00000009000a7245 */ /* 0x000fe20000201400 */
[----:B------:R-:W-:Y:S01]  /*3c20*/  STS [R8+UR6], R27 ;  /* 0x0000001b08007988 */ /* 0x000fe20008000806 */
[----:B------:R-:W-:Y:S01]  /*3c30*/  F2FP.BF16.F32.PACK_AB R24, R24, R31 ;  /* 0x0000001f1818723e */ /* 0x000fe200000010ff */
[----:B------:R-:W-:Y:S01]  /*3c40*/  IMAD.IADD R9, R34, 0x1, -R9 ;  /* 0x0000000122097824 */ /* 0x000fe200078e0a09 */
[----:B------:R-:W-:Y:S01]  /*3c50*/  F2FP.BF16.F32.PACK_AB R22, R22, R29 ;  /* 0x0000001d1616723e */ /* 0x000fe200000010ff */
[----:B------:R0:W-:Y:S01]  /*3c60*/  STS [R8+UR6+0x80], R26 ;  /* 0x0000801a08007988 */ /* 0x0001e20008000806 */
[----:B------:R-:W-:Y:S01]  /*3c70*/  LOP3.LUT R15, R8, 0x20, RZ, 0x3c, !PT ;  /* 0x00000020080f7812 */ /* 0x000fe200078e3cff */
[----:B------:R-:W-:Y:S01]  /*3c80*/  FFMA.FTZ R7, R10, 1.1920928955078125e-07, R7 ;  /* 0x340000000a077823 */ /* 0x000fe20000010007 */
[----:B------:R-:W-:Y:S01]  /*3c90*/  F2FP.BF16.F32.PACK_AB R14, R14, R21 ;  /* 0x000000150e0e723e */ /* 0x000fe200000010ff */
[----:B------:R-:W-:Y:S01]  /*3ca0*/  VIADD R10, R39, 0xc0cafb0d ;  /* 0xc0cafb0d270a7836 */ /* 0x000fe20000000000 */
[----:B------:R-:W-:Y:S01]  /*3cb0*/  SHF.R.U32.HI R0, RZ, 0x5, R0 ;  /* 0x00000005ff007819 */ /* 0x000fe20000011600 */
[----:B------:R-:W-:Y:S01]  /*3cc0*/  STS [R15+UR6+0x800], R24 ;  /* 0x000800180f007988 */ /* 0x000fe20008000806 */
[C---:B------:R-:W-:Y:S01]  /*3cd0*/  LOP3.LUT R17, R8.reuse, 0x40, RZ, 0x3c, !PT ;  /* 0x0000004008117812 */ /* 0x040fe200078e3cff */
[----:B------:R-:W-:Y:S01]  /*3ce0*/  FADD R9, R9, -1 ;  /* 0xbf80000009097421 */ /* 0x000fe20000000000 */
[----:B------:R-:W-:Y:S01]  /*3cf0*/  LOP3.LUT R21, R8, 0x60, RZ, 0x3c, !PT ;  /* 0x0000006008157812 */ /* 0x000fe200078e3cff */
[----:B0-----:R-:W-:Y:S01]  /*3d00*/  IMAD.IADD R8, R44, 0x1, -R13 ;  /* 0x000000012c087824 */ /* 0x001fe200078e0a0d */
[----:B------:R-:W-:Y:S01]  /*3d10*/  F2FP.BF16.F32.PACK_AB R19, R19, R20 ;  /* 0x000000141313723e */ /* 0x000fe200000010ff */
[----:B------:R0:W-:Y:S01]  /*3d20*/  STS [R15+UR6+0x880], R22 ;  /* 0x000880160f007988 */ /* 0x0001e20008000806 */
[----:B------:R-:W-:Y:S01]  /*3d30*/  F2FP.BF16.F32.PACK_AB R18, R18, R25 ;  /* 0x000000191212723e */ /* 0x000fe200000010ff */
[----:B------:R-:W-:-:S02]  /*3d40*/  IMAD.MOV.U32 R20, RZ, RZ, 0x3dc6b27f ;  /* 0x3dc6b27fff147424 */ /* 0x000fc400078e00ff */
[----:B------:R-:W-:Y:S01]  /*3d50*/  FADD R8, R8, -1 ;  /* 0xbf80000008087421 */ /* 0x000fe20000000000 */
[----:B------:R-:W-:Y:S01]  /*3d60*/  STS [R17+UR6+0x1000], R19 ;  /* 0x0010001311007988 */ /* 0x000fe20008000806 */
[----:B------:R-:W-:Y:S01]  /*3d70*/  LOP3.LUT R10, R10, 0xff800000, RZ, 0xc0, !PT ;  /* 0xff8000000a0a7812 */ /* 0x000fe200078ec0ff */
[----:B------:R-:W2:Y:S01]  /*3d80*/  LDCU.64 UR4, c[0x0][0x3e0] ;  /* 0x00007c00ff0477ac */ /* 0x000ea20008000a00 */
[----:B------:R-:W-:Y:S01]  /*3d90*/  IADD3 R5, PT, PT, R32, -R5, RZ ;  /* 0x8000000520057210 */ /* 0x000fe20007ffe0ff */
[----:B------:R-:W-:Y:S01]  /*3da0*/  STS [R17+UR6+0x1080], R18 ;  /* 0x0010801211007988 */ /* 0x000fe20008000806 */
[----:B------:R-:W-:Y:S02]  /*3db0*/  FSEL R6, RZ, -23, P2 ;  /* 0xc1b80000ff067808 */ /* 0x000fe40001000000 */
[----:B0-----:R-:W-:Y:S01]  /*3dc0*/  SGXT.U32 R15, R0, 0x3 ;  /* 0x00000003000f781a */ /* 0x001fe20000000000 */
[----:B------:R1:W-:Y:S01]  /*3dd0*/  STS [R21+UR6+0x1880], R14 ;  /* 0x0018800e15007988 */ /* 0x0003e20008000806 */
[----:B------:R-:W-:Y:S01]  /*3de0*/  FFMA.FTZ R0, R9, R20, -0.16845393180847167969 ;  /* 0xbe2c7f3009007423 */ /* 0x000fe20000010014 */
[-C--:B------:R-:W-:Y:S01]  /*3df0*/  I2FP.F32.S32 R11, R10.reuse ;  /* 0x0000000a000b7245 */ /* 0x080fe20000201400 */
[----:B------:R-:W-:Y:S01]  /*3e00*/  FADD R5, R5, -1 ;  /* 0xbf80000005057421 */ /* 0x000fe20000000000 */
[----:B------:R-:W-:Y:S01]  /*3e10*/  IADD3 R10, PT, PT, R39, -R10, RZ ;  /* 0x8000000a270a7210 */ /* 0x000fe20007ffe0ff */
[----:B------:R-:W-:Y:S01]  /*3e20*/  FFMA.FTZ R0, R9, R0, 0.1716887056827545166 ;  /* 0x3e2fcf2a09007423 */ /* 0x000fe20000010000 */
[----:B------:R-:W-:Y:S01]  /*3e30*/  F2FP.BF16.F32.PACK_AB R16, R16, R23 ;  /* 0x000000171010723e */ /* 0x000fe200000010ff */
[----:B------:R-:W-:Y:S01]  /*3e40*/  FFMA.FTZ R11, R11, 1.1920928955078125e-07, R6 ;  /* 0x340000000b0b7823 */ /* 0x000fe20000010006 */
[----:B------:R-:W-:Y:S01]  /*3e50*/  FFMA.FTZ R6, R5, R20, -0.16845393180847167969 ;  /* 0xbe2c7f3005067423 */ /* 0x000fe20000010014 */
[----:B------:R-:W-:Y:S01]  /*3e60*/  FFMA.FTZ R0, R9, R0, -0.17900948226451873779 ;  /* 0xbe374e4309007423 */ /* 0x000fe20000010000 */
[----:B-1----:R-:W-:-:S02]  /*3e70*/  IMAD R14, R15, R30, RZ ;  /* 0x0000001e0f0e7224 */ /* 0x002fc400078e02ff */
[----:B------:R-:W-:Y:S01]  /*3e80*/  FFMA.FTZ R15, R8, R20, -0.16845393180847167969 ;  /* 0xbe2c7f30080f7423 */ /* 0x000fe20000010014 */
[----:B------:R-:W-:Y:S01]  /*3e90*/  FFMA.FTZ R6, R5, R6, 0.1716887056827545166 ;  /* 0x3e2fcf2a05067423 */ /* 0x000fe20000010006 */
[----:B------:R-:W-:Y:S01]  /*3ea0*/  FFMA.FTZ R0, R9, R0, 0.20512372255325317383 ;  /* 0x3e520bf409007423 */ /* 0x000fe20000010000 */
[----:B------:R-:W-:Y:S01]  /*3eb0*/  FADD R10, R10, -1 ;  /* 0xbf8000000a0a7421 */ /* 0x000fe20000000000 */
[----:B------:R-:W-:Y:S01]  /*3ec0*/  FFMA.FTZ R15, R8, R15, 0.1716887056827545166 ;  /* 0x3e2fcf2a080f7423 */ /* 0x000fe2000001000f */
[----:B------:R-:W-:Y:S01]  /*3ed0*/  FFMA.FTZ R6, R5, R6, -0.17900948226451873779 ;  /* 0xbe374e4305067423 */ /* 0x000fe20000010006 */
[----:B------:R-:W-:Y:S01]  /*3ee0*/  FFMA.FTZ R0, R9, R0, -0.24046532809734344482 ;  /* 0xbe763c8b09007423 */ /* 0x000fe20000010000 */
[----:B------:R-:W-:Y:S01]  /*3ef0*/  FFMA.FTZ R13, R10, R20, -0.16845393180847167969 ;  /* 0xbe2c7f300a0d7423 */ /* 0x000fe20000010014 */
[----:B------:R-:W-:Y:S01]  /*3f00*/  FFMA.FTZ R15, R8, R15, -0.17900948226451873779 ;  /* 0xbe374e43080f7423 */ /* 0x000fe2000001000f */
[----:B------:R-:W-:Y:S01]  /*3f10*/  FFMA.FTZ R6, R5, R6, 0.20512372255325317383 ;  /* 0x3e520bf405067423 */ /* 0x000fe20000010006 */
[----:B------:R-:W-:Y:S01]  /*3f20*/  FFMA.FTZ R0, R9, R0, 0.28857114911079406738 ;  /* 0x3e93bf9909007423 */ /* 0x000fe20000010000 */
[----:B------:R-:W-:Y:S01]  /*3f30*/  FFMA.FTZ R13, R10, R13, 0.1716887056827545166 ;  /* 0x3e2fcf2a0a0d7423 */ /* 0x000fe2000001000d */
[----:B------:R-:W-:Y:S01]  /*3f40*/  FFMA.FTZ R15, R8, R15, 0.20512372255325317383 ;  /* 0x3e520bf4080f7423 */ /* 0x000fe2000001000f */
[----:B------:R-:W-:Y:S01]  /*3f50*/  FFMA.FTZ R6, R5, R6, -0.24046532809734344482 ;  /* 0xbe763c8b05067423 */ /* 0x000fe20000010006 */
[C---:B------:R-:W-:Y:S01]  /*3f60*/  FFMA.FTZ R0, R9.reuse, R0, -0.36067417263984680176 ;  /* 0xbeb8aa4909007423 */ /* 0x040fe20000010000 */
[----:B------:R-:W-:Y:S01]  /*3f70*/  FFMA.FTZ R13, R10, R13, -0.17900948226451873779 ;  /* 0xbe374e430a0d7423 */ /* 0x000fe2000001000d */
[C---:B------:R-:W-:Y:S01]  /*3f80*/  FFMA.FTZ R15, R8.reuse, R15, -0.24046532809734344482 ;  /* 0xbe763c8b080f7423 */ /* 0x040fe2000001000f */
[----:B------:R0:W-:Y:S01]  /*3f90*/  STS [R21+UR6+0x1800], R16 ;  /* 0x0018001015007988 */ /* 0x0001e20008000806 */
[----:B------:R-:W-:Y:S01]  /*3fa0*/  FFMA.FTZ R0, R9, R0, 0.48089820146560668945 ;  /* 0x3ef6384a09007423 */ /* 0x000fe20000010000 */
[----:B------:R-:W-:Y:S01]  /*3fb0*/  FFMA.FTZ R6, R5, R6, 0.28857114911079406738 ;  /* 0x3e93bf9905067423 */ /* 0x000fe20000010006 */
[----:B------:R-:W-:Y:S01]  /*3fc0*/  FFMA.FTZ R15, R8, R15, 0.28857114911079406738 ;  /* 0x3e93bf99080f7423 */ /* 0x000fe2000001000f */
[----:B------:R-:W-:Y:S01]  /*3fd0*/  BAR.SYNC.DEFER_BLOCKING 0x0 ;  /* 0x0000000000007b1d */ /* 0x000fe20000010000 */
[----:B------:R-:W-:Y:S01]  /*3fe0*/  FFMA.FTZ R13, R10, R13, 0.20512372255325317383 ;  /* 0x3e520bf40a0d7423 */ /* 0x000fe2000001000d */
[----:B------:R-:W-:Y:S01]  /*3ff0*/  FFMA.FTZ R0, R9, R0, -0.72134751081466674805 ;  /* 0xbf38aa3b09007423 */ /* 0x000fe20000010000 */
[----:B------:R-:W-:Y:S01]  /*4000*/  FFMA.FTZ R15, R8, R15, -0.36067417263984680176 ;  /* 0xbeb8aa49080f7423 */ /* 0x000fe2000001000f */
[----:B------:R-:W-:Y:S01]  /*4010*/  FFMA.FTZ R6, R5, R6, -0.36067417263984680176 ;  /* 0xbeb8aa4905067423 */ /* 0x000fe20000010006 */
[----:B------:R-:W-:Y:S01]  /*4020*/  FFMA.FTZ R13, R10, R13, -0.24046532809734344482 ;  /* 0xbe763c8b0a0d7423 */ /* 0x000fe2000001000d */
[----:B0-----:R-:W-:-:S02]  /*4030*/  IMAD R16, R30, 0x8, R14 ;  /* 0x000000081e107824 */ /* 0x001fc400078e020e */
[----:B------:R-:W-:Y:S01]  /*4040*/  FFMA.FTZ R15, R8, R15, 0.48089820146560668945 ;  /* 0x3ef6384a080f7423 */ /* 0x000fe2000001000f */
[----:B------:R-:W-:Y:S01]  /*4050*/  FMUL R0, R9, R0 ;  /* 0x0000000009007220 */ /* 0x000fe20000400000 */
[----:B------:R-:W-:Y:S01]  /*4060*/  FFMA.FTZ R6, R5, R6, 0.48089820146560668945 ;  /* 0x3ef6384a05067423 */ /* 0x000fe20000010006 */
[----:B------:R-:W-:Y:S02]  /*4070*/  IMAD R17, R30, 0x8, R16 ;  /* 0x000000081e117824 */ /* 0x000fe400078e0210 */
[----:B------:R-:W-:Y:S01]  /*4080*/  FFMA.FTZ R15, R8, R15, -0.72134751081466674805 ;  /* 0xbf38aa3b080f7423 */ /* 0x000fe2000001000f */
[----:B------:R-:W-:Y:S01]  /*4090*/  FFMA.FTZ R13, R10, R13, 0.28857114911079406738 ;  /* 0x3e93bf990a0d7423 */ /* 0x000fe2000001000d */
[----:B------:R-:W-:Y:S01]  /*40a0*/  FMUL R0, R9, R0 ;  /* 0x0000000009007220 */ /* 0x000fe20000400000 */
[----:B------:R-:W-:Y:S01]  /*40b0*/  FFMA.FTZ R6, R5, R6, -0.72134751081466674805 ;  /* 0xbf38aa3b05067423 */ /* 0x000fe20000010006 */
[----:B------:R-:W-:Y:S01]  /*40c0*/  FMUL R15, R8, R15 ;  /* 0x0000000f080f7220 */ /* 0x000fe20000400000 */
[----:B------:R-:W-:Y:S01]  /*40d0*/  LEA R18, R30, R17, 0x3 ;  /* 0x000000111e127211 */ /* 0x000fe200078e18ff */
[----:B------:R-:W-:Y:S01]  /*40e0*/  FFMA.FTZ R13, R10, R13, -0.36067417263984680176 ;  /* 0xbeb8aa490a0d7423 */ /* 0x000fe2000001000d */
[----:B------:R-:W-:Y:S01]  /*40f0*/  ISETP.GE.U32.AND P1, PT, R32, 0x7f800000, PT ;  /* 0x7f8000002000780c */ /* 0x000fe20003f26070 */
[----:B------:R-:W-:Y:S01]  /*4100*/  FMUL R15, R8, R15 ;  /* 0x0000000f080f7220 */ /* 0x000fe20000400000 */
[----:B------:R-:W-:Y:S01]  /*4110*/  FFMA.FTZ R0, R9, 1.4426950216293334961, R0 ;  /* 0x3fb8aa3b09007823 */ /* 0x000fe20000010000 */
[C---:B------:R-:W-:Y:S01]  /*4120*/  FMUL R6, R5.reuse, R6 ;  /* 0x0000000605067220 */ /* 0x040fe20000400000 */
[----:B------:R-:W-:Y:S01]  /*4130*/  FFMA.FTZ R13, R10, R13, 0.48089820146560668945 ;  /* 0x3ef6384a0a0d7423 */ /* 0x000fe2000001000d */
[----:B------:R-:W-:Y:S01]  /*4140*/  FFMA.FTZ R15, R8, 1.4426950216293334961, R15 ;  /* 0x3fb8aa3b080f7823 */ /* 0x000fe2000001000f */
[----:B------:R-:W-:Y:S01]  /*4150*/  IMAD R19, R30, 0x8, R18 ;  /* 0x000000081e137824 */ /* 0x000fe200078e0212 */
[----:B------:R-:W0:Y:S01]  /*4160*/  LDC.64 R8, c[0x0][0x398] ;  /* 0x0000e600ff087b82 */ /* 0x000e220000000a00 */
[----:B------:R-:W-:Y:S01]  /*4170*/  ISETP.GE.U32.AND P6, PT, R34, 0x7f800000, PT ;  /* 0x7f8000002200780c */ /* 0x000fe20003fc6070 */
[----:B------:R-:W-:Y:S01]  /*4180*/  FMUL R6, R5, R6 ;  /* 0x0000000605067220 */ /* 0x000fe20000400000 */
[----:B------:R-:W-:Y:S01]  /*4190*/  FFMA.FTZ R13, R10, R13, -0.72134751081466674805 ;  /* 0xbf38aa3b0a0d7423 */ /* 0x000fe2000001000d */
[----:B------:R-:W-:Y:S01]  /*41a0*/  IMAD R21, R30, 0x8, R19 ;  /* 0x000000081e157824 */ /* 0x000fe200078e0213 */
[----:B------:R-:W-:Y:S01]  /*41b0*/  ISETP.GE.U32.AND P4, PT, R39, 0x7f800000, PT ;  /* 0x7f8000002700780c */ /* 0x000fe20003f86070 */
[----:B------:R-:W-:Y:S01]  /*41c0*/  FFMA.FTZ R6, R5, 1.4426950216293334961, R6 ;  /* 0x3fb8aa3b05067823 */ /* 0x000fe20000010006 */
[----:B------:R-:W1:Y:S01]  /*41d0*/  LDS R43, [R4+UR6] ;  /* 0x00000006042b7984 */ /* 0x000e620008000800 */
[----:B------:R-:W-:Y:S01]  /*41e0*/  FMUL R13, R10, R13 ;  /* 0x0000000d0a0d7220 */ /* 0x000fe20000400000 */
[----:B------:R-:W-:Y:S01]  /*41f0*/  IMAD R23, R30, 0x8, R21 ;  /* 0x000000081e177824 */ /* 0x000fe200078e0215 */
[----:B------:R-:W-:Y:S01]  /*4200*/  @P1 MOV R5, 0x7f800000 ;  /* 0x7f80000000051802 */ /* 0x000fe20000000f00 */
[----:B------:R-:W3:Y:S01]  /*4210*/  LDS R45, [R4+UR6+0x100] ;  /* 0x00010006042d7984 */ /* 0x000ee20008000800 */
[----:B------:R-:W-:Y:S01]  /*4220*/  FMUL R13, R10, R13 ;  /* 0x0000000d0a0d7220 */ /* 0x000fe20000400000 */
[----:B------:R-:W-:Y:S01]  /*4230*/  FADD R3, R3, R6 ;  /* 0x0000000603037221 */ /* 0x000fe20000000000 */
[----:B------:R-:W-:Y:S01]  /*4240*/  FADD R0, R7, R0 ;  /* 0x0000000007007221 */ /* 0x000fe20000000000 */
[----:B------:R-:W4:Y:S01]  /*4250*/  LDS R47, [R4+UR6+0x200] ;  /* 0x00020006042f7984 */ /* 0x000f220008000800 */
[----:B------:R-:W-:Y:S01]  /*4260*/  LEA R25, R30, R23, 0x3 ;  /* 0x000000171e197211 */ /* 0x000fe200078e18ff */
[----:B------:R-:W-:-:S02]  /*4270*/  @P6 IMAD.MOV.U32 R7, RZ, RZ, 0x7f800000 ;  /* 0x7f800000ff076424 */ /* 0x000fc400078e00ff */
[----:B------:R-:W-:Y:S01]  /*4280*/  @P1 FFMA.FTZ R3, R32, R5, +INF ;  /* 0x7f80000020031423 */ /* 0x000fe20000010005 */
[----:B------:R-:W5:Y:S01]  /*4290*/  LDS R49, [R4+UR6+0x300] ;  /* 0x0003000604317984 */ /* 0x000f620008000800 */
[----:B--2---:R-:W-:Y:S01]  /*42a0*/  UIMAD UR4, UR7, UR4, URZ ;  /* 0x00000004070472a4 */ /* 0x004fe2000f8e02ff */
[----:B------:R-:W-:Y:S01]  /*42b0*/  ISETP.GE.U32.AND P5, PT, R44, 0x7f800000, PT ;  /* 0x7f8000002c00780c */ /* 0x000fe20003fa6070 */
[----:B------:R-:W-:Y:S01]  /*42c0*/  IMAD R5, R2, UR5, RZ ;  /* 0x0000000502057c24 */ /* 0x000fe2000f8e02ff */
[----:B------:R-:W2:Y:S01]  /*42d0*/  LDS R51, [R4+UR6+0x400] ;  /* 0x0004000604337984 */ /* 0x000ea20008000800 */
[----:B------:R-:W-:Y:S01]  /*42e0*/  FFMA.FTZ R10, R10, 1.4426950216293334961, R13 ;  /* 0x3fb8aa3b0a0a7823 */ /* 0x000fe2000001000d */
[----:B------:R-:W-:Y:S01]  /*42f0*/  @P6 FFMA.FTZ R0, R34, R7, +INF ;  /* 0x7f80000022006423 */ /* 0x000fe20000010007 */
[----:B------:R-:W-:Y:S01]  /*4300*/  USHF.L.U32 UR8, UR4, 0x1, URZ ;  /* 0x0000000104087899 */ /* 0x000fe200080006ff */
[----:B------:R-:W2:Y:S01]  /*4310*/  LDS R53, [R4+UR6+0x500] ;  /* 0x0005000604357984 */ /* 0x000ea20008000800 */
[----:B------:R-:W-:-:S02]  /*4320*/  @P4 IMAD.MOV.U32 R6, RZ, RZ, 0x7f800000 ;  /* 0x7f800000ff064424 */ /* 0x000fc400078e00ff */
[----:B------:R-:W-:Y:S01]  /*4330*/  FADD R36, R11, R10 ;  /* 0x0000000a0b247221 */ /* 0x000fe20000000000 */
[C---:B------:R-:W-:Y:S01]  /*4340*/  IMAD R27, R30.reuse, 0x8, R25 ;  /* 0x000000081e1b7824 */ /* 0x040fe200078e0219 */
[----:B------:R-:W2:Y:S01]  /*4350*/  LDS R55, [R4+UR6+0x600] ;  /* 0x0006000604377984 */ /* 0x000ea20008000800 */
[----:B------:R-:W-:Y:S01]  /*4360*/  IMAD.SHL.U32 R7, R5, 0x2, RZ ;  /* 0x0000000205077824 */ /* 0x000fe200078e00ff */
[----:B------:R-:W-:Y:S01]  /*4370*/  UIMAD.WIDE UR4, UR4, 0x2, URZ ;  /* 0x00000002040478a5 */ /* 0x000fe2000f8e02ff */
[----:B------:R-:W-:Y:S01]  /*4380*/  @P4 FFMA.FTZ R36, R39, R6, +INF ;  /* 0x7f80000027244423 */ /* 0x000fe20000010006 */
[----:B------:R-:W2:Y:S01]  /*4390*/  LDS R57, [R4+UR6+0x700] ;  /* 0x0007000604397984 */ /* 0x000ea20008000800 */
[----:B------:R-:W-:Y:S01]  /*43a0*/  IMAD R28, R30, 0x8, R27 ;  /* 0x000000081e1c7824 */ /* 0x000fe200078e021b */
[----:B------:R-:W-:Y:S01]  /*43b0*/  FSETP.NEU.AND P2, PT, R34, RZ, PT ;  /* 0x000000ff2200720b */ /* 0x000fe20003f4d000 */
[----:B------:R-:W-:Y:S01]  /*43c0*/  IMAD.HI R6, R5, 0x2, RZ ;  /* 0x0000000205067827 */ /* 0x000fe200078e02ff */
[----:B0-----:R-:W-:-:S03]  /*43d0*/  IADD3 R34, P4, P6, R7, UR8, R8 ;  /* 0x0000000807227c10 */ /* 0x001fc6000fe9e008 */
[----:B------:R-:W-:Y:S01]  /*43e0*/  FADD R37, R12, R15 ;  /* 0x0000000f0c257221 */ /* 0x000fe20000000000 */
[----:B------:R-:W-:Y:S01]  /*43f0*/  FSETP.NEU.AND P1, PT, R39, RZ, PT ;  /* 0x000000ff2700720b */ /* 0x000fe20003f2d000 */
[----:B------:R-:W-:Y:S01]  /*4400*/  IMAD R29, R30, 0x8, R28 ;  /* 0x000000081e1d7824 */ /* 0x000fe200078e021c */
[----:B------:R-:W-:Y:S01]  /*4410*/  IADD3.X R42, PT, PT, R6, UR5, R9, P4, P6 ;  /* 0x00000005062a7c10 */ /* 0x000fe2000a7ec409 */
[----:B------:R-:W-:Y:S01]  /*4420*/  @P5 IMAD.MOV.U32 R11, RZ, RZ, 0x7f800000 ;  /* 0x7f800000ff0b5424 */ /* 0x000fe200078e00ff */
[-C--:B------:R-:W-:Y:S01]  /*4430*/  LEA R6, P4, R14, R34.reuse, 0x1 ;  /* 0x000000220e067211 */ /* 0x080fe200078808ff */
[----:B------:R-:W-:Y:S01]  /*4440*/  IMAD R31, R30, 0x8, R29 ;  /* 0x000000081e1f7824 */ /* 0x000fe200078e021d */
[-C--:B------:R-:W-:Y:S01]  /*4450*/  LEA R8, P6, R16, R34.reuse, 0x1 ;  /* 0x0000002210087211 */ /* 0x080fe200078c08ff */
[----:B------:R-:W-:Y:S01]  /*4460*/  @P5 FFMA.FTZ R37, R44, R11, +INF ;  /* 0x7f8000002c255423 */ /* 0x000fe2000001000b */
[----:B------:R-:W-:Y:S01]  /*4470*/  LEA R10, P5, R17, R34, 0x1 ;  /* 0x00000022110a7211 */ /* 0x000fe200078a08ff */
[----:B------:R-:W-:Y:S01]  /*4480*/  IMAD R33, R30, 0x8, R31 ;  /* 0x000000081e217824 */ /* 0x000fe200078e021f */
[----:B------:R-:W-:Y:S01]  /*4490*/  LEA.HI.X.SX32 R7, R14, R42, 0x1, P4 ;  /* 0x0000002a0e077211 */ /* 0x000fe200020f0eff */
[----:B------:R-:W0:Y:S01]  /*44a0*/  LDCU UR4, c[0x0][0x3ec] ;  /* 0x00007d80ff0477ac */ /* 0x000e220008000800 */
[----:B------:R-:W-:-:S02]  /*44b0*/  LEA R12, P4, R18, R34, 0x1 ;  /* 0x00000022120c7211 */ /* 0x000fc400078808ff */
[----:B------:R-:W-:Y:S01]  /*44c0*/  LEA.HI.X.SX32 R9, R16, R42, 0x1, P6 ;  /* 0x0000002a10097211 */ /* 0x000fe200030f0eff */
[----:B-1----:R-:W-:Y:S01]  /*44d0*/  STG.E.U16 desc[UR10][R6.64], R43 ;  /* 0x0000002b06007986 */ /* 0x002fe2000c10150a */
[----:B------:R-:W-:Y:S02]  /*44e0*/  LEA R14, P6, R19, R34, 0x1 ;  /* 0x00000022130e7211 */ /* 0x000fe400078c08ff */
[----:B------:R-:W-:Y:S01]  /*44f0*/  LEA.HI.X.SX32 R11, R17, R42, 0x1, P5 ;  /* 0x0000002a110b7211 */ /* 0x000fe200028f0eff */
[----:B---3--:R1:W-:Y:S01]  /*4500*/  STG.E.U16 desc[UR10][R8.64], R45 ;  /* 0x0000002d08007986 */ /* 0x0083e2000c10150a */
[----:B------:R-:W-:Y:S02]  /*4510*/  LEA R16, P5, R21, R34, 0x1 ;  /* 0x0000002215107211 */ /* 0x000fe400078a08ff */
[----:B------:R-:W-:Y:S01]  /*4520*/  LEA.HI.X.SX32 R13, R18, R42, 0x1, P4 ;  /* 0x0000002a120d7211 */ /* 0x000fe200020f0eff */
[----:B----4-:R3:W-:Y:S01]  /*4530*/  STG.E.U16 desc[UR10][R10.64], R47 ;  /* 0x0000002f0a007986 */ /* 0x0107e2000c10150a */
[----:B------:R-:W-:-:S02]  /*4540*/  LEA R18, P4, R23, R34, 0x1 ;  /* 0x0000002217127211 */ /* 0x000fc400078808ff */
[C---:B------:R-:W-:Y:S01]  /*4550*/  LEA R35, R30.reuse, R33, 0x3 ;  /* 0x000000211e237211 */ /* 0x040fe200078e18ff */
[----:B-----5:R4:W-:Y:S01]  /*4560*/  STG.E.U16 desc[UR10][R12.64], R49 ;  /* 0x000000310c007986 */ /* 0x0209e2000c10150a */
[----:B------:R-:W-:Y:S01]  /*4570*/  LEA.HI.X.SX32 R15, R19, R42, 0x1, P6 ;  /* 0x0000002a130f7211 */ /* 0x000fe200030f0eff */
[----:B0-----:R-:W-:Y:S01]  /*4580*/  UIMAD UR4, UR7, UR4, URZ ;  /* 0x00000004070472a4 */ /* 0x001fe2000f8e02ff */
[----:B------:R-:W-:Y:S01]  /*4590*/  LEA R20, P6, R25, R34, 0x1 ;  /* 0x0000002219147211 */ /* 0x000fe200078c08ff */
[----:B-1----:R-:W0:Y:S01]  /*45a0*/  LDC.64 R8, c[0x0][0x3a0] ;  /* 0x0000e800ff087b82 */ /* 0x002e220000000a00 */
[----:B------:R-:W-:Y:S01]  /*45b0*/  LEA.HI.X.SX32 R17, R21, R42, 0x1, P5 ;  /* 0x0000002a15117211 */ /* 0x000fe200028f0eff */
[----:B--2---:R1:W-:Y:S01]  /*45c0*/  STG.E.U16 desc[UR10][R14.64], R51 ;  /* 0x000000330e007986 */ /* 0x0043e2000c10150a */
[----:B------:R-:W-:Y:S01]  /*45d0*/  LEA R22, P5, R27, R34, 0x1 ;  /* 0x000000221b167211 */ /* 0x000fe200078a08ff */
[----:B------:R-:W-:Y:S01]  /*45e0*/  USHF.L.U32 UR7, UR4, 0x2, URZ ;  /* 0x0000000204077899 */ /* 0x000fe200080006ff */
[----:B------:R-:W-:Y:S01]  /*45f0*/  LEA.HI.X.SX32 R19, R23, R42, 0x1, P4 ;  /* 0x0000002a17137211 */ /* 0x000fe200020f0eff */
[----:B------:R2:W-:Y:S01]  /*4600*/  STG.E.U16 desc[UR10][R16.64], R53 ;  /* 0x0000003510007986 */ /* 0x0005e2000c10150a */
[----:B------:R-:W-:Y:S01]  /*4610*/  LEA R38, R30, R35, 0x3 ;  /* 0x000000231e267211 */ /* 0x000fe200078e18ff */
[----:B------:R-:W-:Y:S01]  /*4620*/  UIMAD.WIDE UR4, UR4, 0x4, URZ ;  /* 0x00000004040478a5 */ /* 0x000fe2000f8e02ff */
[----:B------:R-:W-:Y:S01]  /*4630*/  LEA R24, P4, R28, R34, 0x1 ;  /* 0x000000221c187211 */ /* 0x000fe200078808ff */
[----:B------:R-:W-:Y:S01]  /*4640*/  STG.E.U16 desc[UR10][R18.64], R55 ;  /* 0x0000003712007986 */ /* 0x000fe2000c10150a */
[----:B------:R-:W-:Y:S01]  /*4650*/  LEA.HI.X.SX32 R21, R25, R42, 0x1, P6 ;  /* 0x0000002a19157211 */ /* 0x000fe200030f0eff */
[----:B------:R-:W-:Y:S01]  /*4660*/  IMAD R39, R30, 0x8, R38 ;  /* 0x000000081e277824 */ /* 0x000fe200078e0226 */
[----:B------:R-:W-:-:S02]  /*4670*/  LEA R26, P6, R29, R34, 0x1 ;  /* 0x000000221d1a7211 */ /* 0x000fc400078c08ff */
[----:B------:R-:W-:Y:S01]  /*4680*/  LEA.HI.X.SX32 R23, R27, R42, 0x1, P5 ;  /* 0x0000002a1b177211 */ /* 0x000fe200028f0eff */
[----:B------:R-:W-:Y:S01]  /*4690*/  STG.E.U16 desc[UR10][R20.64], R57 ;  /* 0x0000003914007986 */ /* 0x000fe2000c10150a */
[----:B------:R-:W-:Y:S02]  /*46a0*/  LEA R4, P5, R31, R34, 0x1 ;  /* 0x000000221f047211 */ /* 0x000fe400078a08ff */
[----:B------:R-:W-:Y:S02]  /*46b0*/  LEA.HI.X.SX32 R25, R28, R42, 0x1, P4 ;  /* 0x0000002a1c197211 */ /* 0x000fe400020f0eff */
[----:B------:R-:W-:Y:S02]  /*46c0*/  LEA R28, P4, R33, R34, 0x1 ;  /* 0x00000022211c7211 */ /* 0x000fe400078808ff */
[----:B------:R-:W-:Y:S02]  /*46d0*/  LEA.HI.X.SX32 R27, R29, R42, 0x1, P6 ;  /* 0x0000002a1d1b7211 */ /* 0x000fe400030f0eff */
[----:B---3--:R-:W-:-:S02]  /*46e0*/  PRMT R11, R43, 0x7632, R11 ;  /* 0x000076322b0b7816 */ /* 0x008fc4000000000b */
[----:B------:R-:W-:Y:S02]  /*46f0*/  FSETP.NEU.AND P3, PT, R32, RZ, PT ;  /* 0x000000ff2000720b */ /* 0x000fe40003f6d000 */
[----:B------:R-:W-:Y:S01]  /*4700*/  LEA R30, P6, R35, R34, 0x1 ;  /* 0x00000022231e7211 */ /* 0x000fe200078c08ff */
[----:B------:R-:W-:Y:S01]  /*4710*/  STG.E.U16 desc[UR10][R22.64], R11 ;  /* 0x0000000b16007986 */ /* 0x000fe2000c10150a */
[----:B------:R-:W-:Y:S02]  /*4720*/  LEA.HI.X.SX32 R5, R31, R42, 0x1, P5 ;  /* 0x0000002a1f057211 */ /* 0x000fe400028f0eff */
[----:B------:R-:W-:Y:S02]  /*4730*/  PRMT R7, R45, 0x7632, R7 ;  /* 0x000076322d077816 */ /* 0x000fe40000000007 */
[----:B------:R-:W-:Y:S02]  /*4740*/  LEA R32, P5, R38, R34, 0x1 ;  /* 0x0000002226207211 */ /* 0x000fe400078a08ff */
[----:B------:R-:W-:Y:S01]  /*4750*/  LEA.HI.X.SX32 R29, R33, R42, 0x1, P4 ;  /* 0x0000002a211d7211 */ /* 0x000fe200020f0eff */
[----:B------:R3:W-:Y:S01]  /*4760*/  STG.E.U16 desc[UR10][R24.64], R7 ;  /* 0x0000000718007986 */ /* 0x0007e2000c10150a */
[----:B----4-:R-:W-:-:S02]  /*4770*/  PRMT R13, R47, 0x7632, R13 ;  /* 0x000076322f0d7816 */ /* 0x010fc4000000000d */
[----:B------:R-:W-:Y:S02]  /*4780*/  LEA R34, P4, R39, R34, 0x1 ;  /* 0x0000002227227211 */ /* 0x000fe400078808ff */
[----:B-1----:R-:W-:Y:S01]  /*4790*/  PRMT R15, R49, 0x7632, R15 ;  /* 0x00007632310f7816 */ /* 0x002fe2000000000f */
[----:B------:R-:W-:Y:S01]  /*47a0*/  STG.E.U16 desc[UR10][R26.64], R13 ;  /* 0x0000000d1a007986 */ /* 0x000fe2000c10150a */
[----:B------:R-:W-:Y:S02]  /*47b0*/  PRMT R14, R51, 0x7632, R14 ;  /* 0x00007632330e7816 */ /* 0x000fe4000000000e */
[-C--:B------:R-:W-:Y:S01]  /*47c0*/  LEA.HI.X.SX32 R31, R35, R42.reuse, 0x1, P6 ;  /* 0x0000002a231f7211 */ /* 0x080fe200030f0eff */
[----:B------:R1:W-:Y:S01]  /*47d0*/  STG.E.U16 desc[UR10][R4.64], R15 ;  /* 0x0000000f04007986 */ /* 0x0003e2000c10150a */
[----:B--2---:R-:W-:Y:S02]  /*47e0*/  PRMT R53, R53, 0x7632, R53 ;  /* 0x0000763235357816 */ /* 0x004fe40000000035 */
[----:B------:R-:W-:Y:S01]  /*47f0*/  LEA.HI.X.SX32 R33, R38, R42, 0x1, P5 ;  /* 0x0000002a26217211 */ /* 0x000fe200028f0eff */
[----:B------:R2:W-:Y:S01]  /*4800*/  STG.E.U16 desc[UR10][R28.64], R14 ;  /* 0x0000000e1c007986 */ /* 0x0005e2000c10150a */
[----:B------:R-:W-:-:S02]  /*4810*/  PRMT R16, R55, 0x7632, R16 ;  /* 0x0000763237107816 */ /* 0x000fc40000000010 */
[----:B------:R-:W-:Y:S01]  /*4820*/  LEA.HI.X.SX32 R35, R39, R42, 0x1, P4 ;  /* 0x0000002a27237211 */ /* 0x000fe200020f0eff */
[----:B------:R2:W-:Y:S01]  /*4830*/  STG.E.U16 desc[UR10][R30.64], R53 ;  /* 0x000000351e007986 */ /* 0x0005e2000c10150a */
[----:B------:R-:W-:Y:S02]  /*4840*/  PRMT R17, R57, 0x7632, R17 ;  /* 0x0000763239117816 */ /* 0x000fe40000000011 */
[----:B------:R-:W-:Y:S01]  /*4850*/  FSETP.NEU.AND P6, PT, R44, RZ, PT ;  /* 0x000000ff2c00720b */ /* 0x000fe20003fcd000 */
[----:B------:R2:W-:Y:S01]  /*4860*/  STG.E.U16 desc[UR10][R32.64], R16 ;  /* 0x0000001020007986 */ /* 0x0005e2000c10150a */
[----:B------:R-:W-:Y:S02]  /*4870*/  FSEL R6, R3, -INF , P3 ;  /* 0xff80000003067808 */ /* 0x000fe40001800000 */
[----:B---3--:R-:W-:Y:S01]  /*4880*/  FSEL R7, R0, -INF , P2 ;  /* 0xff80000000077808 */ /* 0x008fe20001000000 */
[----:B------:R2:W-:Y:S01]  /*4890*/  STG.E.U16 desc[UR10][R34.64], R17 ;  /* 0x0000001122007986 */ /* 0x0005e2000c10150a */
[----:B------:R-:W-:Y:S01]  /*48a0*/  FSEL R3, R36, -INF , P1 ;  /* 0xff80000024037808 */ /* 0x000fe20000800000 */
[----:B-1----:R-:W-:Y:S01]  /*48b0*/  FFMA R4, R6, 0.69314718246459960938, R161 ;  /* 0x3f31721806047823 */ /* 0x002fe200000000a1 */
[----:B------:R-:W-:Y:S01]  /*48c0*/  FSEL R0, R37, -INF , P6 ;  /* 0xff80000025007808 */ /* 0x000fe20003000000 */
[----:B------:R-:W-:Y:S01]  /*48d0*/  FFMA R5, R7, 0.69314718246459960938, R160 ;  /* 0x3f31721807057823 */ /* 0x000fe200000000a0 */
[----:B------:R-:W-:Y:S01]  /*48e0*/  LEA R41, R41, UR6, 0x2 ;  /* 0x0000000629297c11 */ /* 0x000fe2000f8e10ff */
[----:B------:R-:W-:Y:S01]  /*48f0*/  FFMA R6, R3, 0.69314718246459960938, R164 ;  /* 0x3f31721803067823 */ /* 0x000fe200000000a4 */
[----:B------:R-:W-:-:S02]  /*4900*/  IMAD.SHL.U32 R3, R2, 0x4, RZ ;  /* 0x0000000402037824 */ /* 0x000fc400078e00ff */
[----:B------:R-:W-:Y:S01]  /*4910*/  FFMA R7, R0, 0.69314718246459960938, R165 ;  /* 0x3f31721800077823 */ /* 0x000fe200000000a5 */
[----:B------:R-:W-:Y:S01]  /*4920*/  BAR.SYNC.DEFER_BLOCKING 0x0 ;  /* 0x0000000000007b1d */ /* 0x000fe20000010000 */
[----:B------:R-:W-:Y:S01]  /*4930*/  IMAD.HI R0, R2, 0x4, RZ ;  /* 0x0000000402007827 */ /* 0x000fe200078e02ff */
[----:B0-----:R-:W-:-:S04]  /*4940*/  IADD3 R2, P1, P2, R3, UR7, R8 ;  /* 0x0000000703027c10 */ /* 0x001fc8000fa3e008 */
[----:B------:R-:W-:Y:S01]  /*4950*/  IADD3.X R3, PT, PT, R0, UR5, R9, P1, P2 ;  /* 0x0000000500037c10 */ /* 0x000fe20008fe4409 */
[----:B------:R2:W-:Y:S01]  /*4960*/  STS.128 [R41], R4 ;  /* 0x0000000429007388 */ /* 0x0005e20000000c00 */
[----:B------:R-:W-:Y:S06]  /*4970*/  BAR.SYNC.DEFER_BLOCKING 0x0 ;  /* 0x0000000000007b1d */ /* 0x000fec0000010000 */
[----:B------:R-:W-:Y:S05]  /*4980*/  @P0 EXIT ;  /* 0x000000000000094d */ /* 0x000fea0003800000 */
[----:B--2---:R-:W0:Y:S04]  /*4990*/  LDS R5, [R40] ;  /* 0x0000000028057984 */ /* 0x004e280000000800 */
[----:B0-----:R-:W-:Y:S01]  /*49a0*/  STG.E desc[UR10][R2.64], R5 ;  /* 0x0000000502007986 */ /* 0x001fe2000c10190a */
[----:B------:R-:W-:Y:S05]  /*49b0*/  EXIT ;  /* 0x000000000000794d */ /* 0x000fea0003800000 */
.L_x_2:
[----:B------:R-:W-:-:S00]  /*49c0*/  BRA `(.L_x_2) ;  /* 0xfffffffc00fc7947 */ /* 0x000fc0000383ffff */
[----:B------:R-:W-:-:S00]  /*49d0*/  NOP ;  /* 0x0000000000007918 */ /* 0x000fc00000000000 */
        /* <DEDUP_REMOVED lines=10> */
.L_x_3:


//--------------------- .nv.global.init           --------------------------
	.section	.nv.global.init,"aw",@progbits
.nv.global.init:
	.type		_$_str,@object
	.size		_$_str,(.L_0 - _$_str)
_$_str:
        /*0000*/ 	.byte	0x5f, 0x5f, 0x43, 0x55, 0x44, 0x41, 0x5f, 0x46, 0x54, 0x5a, 0x00
.L_0:


//--------------------- .nv.shared.attn_fwd       --------------------------
	.section	.nv.shared.attn_fwd,"aw",@nobits
	.sectionflags	@""
	.align	16
	.zero		1024


//--------------------- .nv.shared.reserved.0     --------------------------
	.section	.nv.shared.reserved.0,"aw",@nobits
	.weak		__nv_reservedSMEM_offset_0_alias
	.size		__nv_reservedSMEM_offset_0_alias, 0, 64
	.other		__nv_reservedSMEM_offset_0_alias,@"STO_CUDA_RESERVED_SHARED STV_DEFAULT"
__nv_reservedSMEM_offset_0_alias:
	.zero		0
	.zero		64


//--------------------- .nv.constant0.attn_fwd    --------------------------
	.section	.nv.constant0.attn_fwd,"a",@progbits
	.sectionflags	@""
	.align	4
.nv.constant0.attn_fwd:
	.zero		1032


//--------------------- SYMBOLS --------------------------

	.type		.nv.reservedSmem.offset0,@object
	.size		.nv.reservedSmem.offset0,0x4
	.type		.nv.reservedSmem.cap,@object
	.size		.nv.reservedSmem.cap,0x4
